//
// Generated by NVIDIA NVVM Compiler
//
// Compiler Build ID: CL-36424714
// Cuda compilation tools, release 13.0, V13.0.88
// Based on NVVM 20.0.0
//

.version 9.0
.target sm_100
.address_size 64

	// .globl	_Z15par_c_main_loopPPPdS1_S1_S0_PPiS1_S2_iii

.visible .entry _Z15par_c_main_loopPPPdS1_S1_S0_PPiS1_S2_iii(
	.param .u64 .ptr .align 1 _Z15par_c_main_loopPPPdS1_S1_S0_PPiS1_S2_iii_param_0,
	.param .u64 .ptr .align 1 _Z15par_c_main_loopPPPdS1_S1_S0_PPiS1_S2_iii_param_1,
	.param .u64 .ptr .align 1 _Z15par_c_main_loopPPPdS1_S1_S0_PPiS1_S2_iii_param_2,
	.param .u64 .ptr .align 1 _Z15par_c_main_loopPPPdS1_S1_S0_PPiS1_S2_iii_param_3,
	.param .u64 .ptr .align 1 _Z15par_c_main_loopPPPdS1_S1_S0_PPiS1_S2_iii_param_4,
	.param .u64 .ptr .align 1 _Z15par_c_main_loopPPPdS1_S1_S0_PPiS1_S2_iii_param_5,
	.param .u64 .ptr .align 1 _Z15par_c_main_loopPPPdS1_S1_S0_PPiS1_S2_iii_param_6,
	.param .u32 _Z15par_c_main_loopPPPdS1_S1_S0_PPiS1_S2_iii_param_7,
	.param .u32 _Z15par_c_main_loopPPPdS1_S1_S0_PPiS1_S2_iii_param_8,
	.param .u32 _Z15par_c_main_loopPPPdS1_S1_S0_PPiS1_S2_iii_param_9
)
{
	.reg .pred 	%p<94>;
	.reg .b32 	%r<183>;
	.reg .b32 	%f<13>;
	.reg .b64 	%rd<166>;
	.reg .b64 	%fd<471>;

	ld.param.u64 	%rd32, [_Z15par_c_main_loopPPPdS1_S1_S0_PPiS1_S2_iii_param_0];
	ld.param.u64 	%rd33, [_Z15par_c_main_loopPPPdS1_S1_S0_PPiS1_S2_iii_param_1];
	ld.param.u64 	%rd34, [_Z15par_c_main_loopPPPdS1_S1_S0_PPiS1_S2_iii_param_2];
	ld.param.u64 	%rd35, [_Z15par_c_main_loopPPPdS1_S1_S0_PPiS1_S2_iii_param_3];
	ld.param.u64 	%rd36, [_Z15par_c_main_loopPPPdS1_S1_S0_PPiS1_S2_iii_param_4];
	ld.param.u64 	%rd37, [_Z15par_c_main_loopPPPdS1_S1_S0_PPiS1_S2_iii_param_5];
	ld.param.u64 	%rd38, [_Z15par_c_main_loopPPPdS1_S1_S0_PPiS1_S2_iii_param_6];
	ld.param.u32 	%r60, [_Z15par_c_main_loopPPPdS1_S1_S0_PPiS1_S2_iii_param_9];
	cvta.to.global.u64 	%rd1, %rd35;
	cvta.to.global.u64 	%rd39, %rd38;
	mov.u32 	%r61, %ctaid.x;
	mov.u32 	%r62, %ntid.x;
	mov.u32 	%r63, %tid.x;
	mad.lo.s32 	%r169, %r61, %r62, %r63;
	mov.u32 	%r64, %nctaid.x;
	mul.lo.s32 	%r2, %r62, %r64;
	mul.wide.s32 	%rd40, %r60, 4;
	add.s64 	%rd2, %rd39, %rd40;
	ld.global.u32 	%r65, [%rd2];
	setp.ge.s32 	%p1, %r169, %r65;
	@%p1 bra 	$L__BB0_84;
	ld.param.u32 	%r165, [_Z15par_c_main_loopPPPdS1_S1_S0_PPiS1_S2_iii_param_9];
	ld.param.u32 	%r162, [_Z15par_c_main_loopPPPdS1_S1_S0_PPiS1_S2_iii_param_8];
	cvta.to.global.u64 	%rd3, %rd36;
	cvta.to.global.u64 	%rd4, %rd33;
	cvta.to.global.u64 	%rd5, %rd34;
	cvta.to.global.u64 	%rd6, %rd37;
	cvta.to.global.u64 	%rd7, %rd32;
	setp.lt.s32 	%p2, %r162, 1;
	mul.wide.s32 	%rd41, %r165, 8;
	add.s64 	%rd8, %rd3, %rd41;
	add.s64 	%rd9, %rd4, %rd41;
	@%p2 bra 	$L__BB0_84;
	ld.param.u32 	%r166, [_Z15par_c_main_loopPPPdS1_S1_S0_PPiS1_S2_iii_param_9];
	setp.gt.s32 	%p3, %r166, 0;
	@%p3 bra 	$L__BB0_3;
	bra.uni 	$L__BB0_59;
$L__BB0_3:
	ld.param.u32 	%r167, [_Z15par_c_main_loopPPPdS1_S1_S0_PPiS1_S2_iii_param_9];
	mul.wide.u32 	%rd60, %r167, 8;
	add.s64 	%rd10, %rd3, %rd60;
	add.s32 	%r106, %r167, -1;
	mul.wide.u32 	%rd61, %r106, 8;
	add.s64 	%rd11, %rd5, %rd61;
	add.s64 	%rd12, %rd7, %rd61;
	add.s64 	%rd13, %rd4, %rd61;
	add.s64 	%rd14, %rd6, %rd61;
$L__BB0_4:
	mov.f64 	%fd433, 0d0000000000000000;
	mov.b32 	%r170, 0;
$L__BB0_5:
	ld.global.u64 	%rd62, [%rd8];
	cvta.to.global.u64 	%rd63, %rd62;
	mul.wide.s32 	%rd64, %r169, 4;
	add.s64 	%rd65, %rd63, %rd64;
	ld.global.u32 	%r5, [%rd65];
	setp.lt.s32 	%p23, %r5, 1;
	mov.f64 	%fd443, 0d0000000000000000;
	@%p23 bra 	$L__BB0_27;
	ld.param.u64 	%rd159, [_Z15par_c_main_loopPPPdS1_S1_S0_PPiS1_S2_iii_param_3];
	cvta.to.global.u64 	%rd67, %rd159;
	mul.wide.s32 	%rd68, %r169, 8;
	add.s64 	%rd69, %rd67, %rd68;
	ld.global.u64 	%rd70, [%rd69];
	cvta.to.global.u64 	%rd15, %rd70;
	setp.eq.s32 	%p24, %r5, 1;
	mov.f64 	%fd443, 0d0000000000000000;
	mov.b64 	%rd164, 0;
	@%p24 bra 	$L__BB0_20;
	and.b32  	%r108, %r5, 2147483646;
	neg.s32 	%r171, %r108;
	add.s64 	%rd163, %rd15, 8;
	mov.f64 	%fd443, 0d0000000000000000;
$L__BB0_8:
	ld.global.f64 	%fd172, [%rd163+-8];
	sub.f64 	%fd3, %fd433, %fd172;
	setp.lt.f64 	%p25, %fd3, 0d0000000000000000;
	mov.f64 	%fd436, 0d0000000000000000;
	@%p25 bra 	$L__BB0_13;
	neg.f64 	%fd173, %fd3;
	fma.rn.f64 	%fd174, %fd3, 0dBFF71547652B82FE, 0d4338000000000000;
	{
	.reg .b32 %temp; 
	mov.b64 	{%r8, %temp}, %fd174;
	}
	mov.f64 	%fd175, 0dC338000000000000;
	add.rn.f64 	%fd176, %fd174, %fd175;
	fma.rn.f64 	%fd177, %fd176, 0dBFE62E42FEFA39EF, %fd173;
	fma.rn.f64 	%fd178, %fd176, 0dBC7ABC9E3B39803F, %fd177;
	fma.rn.f64 	%fd179, %fd178, 0d3E5ADE1569CE2BDF, 0d3E928AF3FCA213EA;
	fma.rn.f64 	%fd180, %fd179, %fd178, 0d3EC71DEE62401315;
	fma.rn.f64 	%fd181, %fd180, %fd178, 0d3EFA01997C89EB71;
	fma.rn.f64 	%fd182, %fd181, %fd178, 0d3F2A01A014761F65;
	fma.rn.f64 	%fd183, %fd182, %fd178, 0d3F56C16C1852B7AF;
	fma.rn.f64 	%fd184, %fd183, %fd178, 0d3F81111111122322;
	fma.rn.f64 	%fd185, %fd184, %fd178, 0d3FA55555555502A1;
	fma.rn.f64 	%fd186, %fd185, %fd178, 0d3FC5555555555511;
	fma.rn.f64 	%fd187, %fd186, %fd178, 0d3FE000000000000B;
	fma.rn.f64 	%fd188, %fd187, %fd178, 0d3FF0000000000000;
	fma.rn.f64 	%fd189, %fd188, %fd178, 0d3FF0000000000000;
	{
	.reg .b32 %temp; 
	mov.b64 	{%r9, %temp}, %fd189;
	}
	{
	.reg .b32 %temp; 
	mov.b64 	{%temp, %r10}, %fd189;
	}
	shl.b32 	%r109, %r8, 20;
	add.s32 	%r110, %r109, %r10;
	mov.b64 	%fd435, {%r9, %r110};
	{
	.reg .b32 %temp; 
	mov.b64 	{%temp, %r111}, %fd173;
	}
	mov.b32 	%f10, %r111;
	abs.f32 	%f1, %f10;
	setp.lt.f32 	%p26, %f1, 0f4086232B;
	@%p26 bra 	$L__BB0_12;
	setp.gt.f64 	%p27, %fd3, 0d0000000000000000;
	mov.f64 	%fd190, 0d7FF0000000000000;
	sub.f64 	%fd191, %fd190, %fd3;
	selp.f64 	%fd435, 0d0000000000000000, %fd191, %p27;
	setp.geu.f32 	%p28, %f1, 0f40874800;
	@%p28 bra 	$L__BB0_12;
	shr.u32 	%r112, %r8, 31;
	add.s32 	%r113, %r8, %r112;
	shr.s32 	%r114, %r113, 1;
	shl.b32 	%r115, %r114, 20;
	add.s32 	%r116, %r10, %r115;
	mov.b64 	%fd192, {%r9, %r116};
	sub.s32 	%r117, %r8, %r114;
	shl.b32 	%r118, %r117, 20;
	add.s32 	%r119, %r118, 1072693248;
	mov.b32 	%r120, 0;
	mov.b64 	%fd193, {%r120, %r119};
	mul.f64 	%fd435, %fd193, %fd192;
$L__BB0_12:
	mov.f64 	%fd194, 0d3FF0000000000000;
	sub.f64 	%fd436, %fd194, %fd435;
$L__BB0_13:
	add.f64 	%fd10, %fd443, %fd436;
	ld.global.f64 	%fd196, [%rd163];
	sub.f64 	%fd11, %fd433, %fd196;
	setp.lt.f64 	%p29, %fd11, 0d0000000000000000;
	mov.f64 	%fd438, 0d0000000000000000;
	@%p29 bra 	$L__BB0_18;
	neg.f64 	%fd197, %fd11;
	fma.rn.f64 	%fd198, %fd11, 0dBFF71547652B82FE, 0d4338000000000000;
	{
	.reg .b32 %temp; 
	mov.b64 	{%r11, %temp}, %fd198;
	}
	mov.f64 	%fd199, 0dC338000000000000;
	add.rn.f64 	%fd200, %fd198, %fd199;
	fma.rn.f64 	%fd201, %fd200, 0dBFE62E42FEFA39EF, %fd197;
	fma.rn.f64 	%fd202, %fd200, 0dBC7ABC9E3B39803F, %fd201;
	fma.rn.f64 	%fd203, %fd202, 0d3E5ADE1569CE2BDF, 0d3E928AF3FCA213EA;
	fma.rn.f64 	%fd204, %fd203, %fd202, 0d3EC71DEE62401315;
	fma.rn.f64 	%fd205, %fd204, %fd202, 0d3EFA01997C89EB71;
	fma.rn.f64 	%fd206, %fd205, %fd202, 0d3F2A01A014761F65;
	fma.rn.f64 	%fd207, %fd206, %fd202, 0d3F56C16C1852B7AF;
	fma.rn.f64 	%fd208, %fd207, %fd202, 0d3F81111111122322;
	fma.rn.f64 	%fd209, %fd208, %fd202, 0d3FA55555555502A1;
	fma.rn.f64 	%fd210, %fd209, %fd202, 0d3FC5555555555511;
	fma.rn.f64 	%fd211, %fd210, %fd202, 0d3FE000000000000B;
	fma.rn.f64 	%fd212, %fd211, %fd202, 0d3FF0000000000000;
	fma.rn.f64 	%fd213, %fd212, %fd202, 0d3FF0000000000000;
	{
	.reg .b32 %temp; 
	mov.b64 	{%r12, %temp}, %fd213;
	}
	{
	.reg .b32 %temp; 
	mov.b64 	{%temp, %r13}, %fd213;
	}
	shl.b32 	%r121, %r11, 20;
	add.s32 	%r122, %r121, %r13;
	mov.b64 	%fd437, {%r12, %r122};
	{
	.reg .b32 %temp; 
	mov.b64 	{%temp, %r123}, %fd197;
	}
	mov.b32 	%f11, %r123;
	abs.f32 	%f2, %f11;
	setp.lt.f32 	%p30, %f2, 0f4086232B;
	@%p30 bra 	$L__BB0_17;
	setp.gt.f64 	%p31, %fd11, 0d0000000000000000;
	mov.f64 	%fd214, 0d7FF0000000000000;
	sub.f64 	%fd215, %fd214, %fd11;
	selp.f64 	%fd437, 0d0000000000000000, %fd215, %p31;
	setp.geu.f32 	%p32, %f2, 0f40874800;
	@%p32 bra 	$L__BB0_17;
	shr.u32 	%r124, %r11, 31;
	add.s32 	%r125, %r11, %r124;
	shr.s32 	%r126, %r125, 1;
	shl.b32 	%r127, %r126, 20;
	add.s32 	%r128, %r13, %r127;
	mov.b64 	%fd216, {%r12, %r128};
	sub.s32 	%r129, %r11, %r126;
	shl.b32 	%r130, %r129, 20;
	add.s32 	%r131, %r130, 1072693248;
	mov.b32 	%r132, 0;
	mov.b64 	%fd217, {%r132, %r131};
	mul.f64 	%fd437, %fd217, %fd216;
$L__BB0_17:
	mov.f64 	%fd218, 0d3FF0000000000000;
	sub.f64 	%fd438, %fd218, %fd437;
$L__BB0_18:
	add.f64 	%fd443, %fd10, %fd438;
	add.s32 	%r171, %r171, 2;
	add.s64 	%rd163, %rd163, 16;
	setp.ne.s32 	%p33, %r171, 0;
	@%p33 bra 	$L__BB0_8;
	and.b32  	%r133, %r5, 2147483646;
	cvt.u64.u32 	%rd164, %r133;
$L__BB0_20:
	and.b32  	%r134, %r5, 1;
	setp.eq.b32 	%p34, %r134, 1;
	not.pred 	%p35, %p34;
	@%p35 bra 	$L__BB0_27;
	shl.b64 	%rd71, %rd164, 3;
	add.s64 	%rd72, %rd15, %rd71;
	ld.global.f64 	%fd220, [%rd72];
	sub.f64 	%fd21, %fd433, %fd220;
	setp.lt.f64 	%p36, %fd21, 0d0000000000000000;
	mov.f64 	%fd442, 0d0000000000000000;
	@%p36 bra 	$L__BB0_26;
	neg.f64 	%fd221, %fd21;
	fma.rn.f64 	%fd222, %fd21, 0dBFF71547652B82FE, 0d4338000000000000;
	{
	.reg .b32 %temp; 
	mov.b64 	{%r15, %temp}, %fd222;
	}
	mov.f64 	%fd223, 0dC338000000000000;
	add.rn.f64 	%fd224, %fd222, %fd223;
	fma.rn.f64 	%fd225, %fd224, 0dBFE62E42FEFA39EF, %fd221;
	fma.rn.f64 	%fd226, %fd224, 0dBC7ABC9E3B39803F, %fd225;
	fma.rn.f64 	%fd227, %fd226, 0d3E5ADE1569CE2BDF, 0d3E928AF3FCA213EA;
	fma.rn.f64 	%fd228, %fd227, %fd226, 0d3EC71DEE62401315;
	fma.rn.f64 	%fd229, %fd228, %fd226, 0d3EFA01997C89EB71;
	fma.rn.f64 	%fd230, %fd229, %fd226, 0d3F2A01A014761F65;
	fma.rn.f64 	%fd231, %fd230, %fd226, 0d3F56C16C1852B7AF;
	fma.rn.f64 	%fd232, %fd231, %fd226, 0d3F81111111122322;
	fma.rn.f64 	%fd233, %fd232, %fd226, 0d3FA55555555502A1;
	fma.rn.f64 	%fd234, %fd233, %fd226, 0d3FC5555555555511;
	fma.rn.f64 	%fd235, %fd234, %fd226, 0d3FE000000000000B;
	fma.rn.f64 	%fd236, %fd235, %fd226, 0d3FF0000000000000;
	fma.rn.f64 	%fd237, %fd236, %fd226, 0d3FF0000000000000;
	{
	.reg .b32 %temp; 
	mov.b64 	{%r16, %temp}, %fd237;
	}
	{
	.reg .b32 %temp; 
	mov.b64 	{%temp, %r17}, %fd237;
	}
	shl.b32 	%r135, %r15, 20;
	add.s32 	%r136, %r135, %r17;
	mov.b64 	%fd441, {%r16, %r136};
	{
	.reg .b32 %temp; 
	mov.b64 	{%temp, %r137}, %fd221;
	}
	mov.b32 	%f12, %r137;
	abs.f32 	%f3, %f12;
	setp.lt.f32 	%p37, %f3, 0f4086232B;
	@%p37 bra 	$L__BB0_25;
	setp.gt.f64 	%p38, %fd21, 0d0000000000000000;
	mov.f64 	%fd238, 0d7FF0000000000000;
	sub.f64 	%fd239, %fd238, %fd21;
	selp.f64 	%fd441, 0d0000000000000000, %fd239, %p38;
	setp.geu.f32 	%p39, %f3, 0f40874800;
	@%p39 bra 	$L__BB0_25;
	shr.u32 	%r138, %r15, 31;
	add.s32 	%r139, %r15, %r138;
	shr.s32 	%r140, %r139, 1;
	shl.b32 	%r141, %r140, 20;
	add.s32 	%r142, %r17, %r141;
	mov.b64 	%fd240, {%r16, %r142};
	sub.s32 	%r143, %r15, %r140;
	shl.b32 	%r144, %r143, 20;
	add.s32 	%r145, %r144, 1072693248;
	mov.b32 	%r146, 0;
	mov.b64 	%fd241, {%r146, %r145};
	mul.f64 	%fd441, %fd241, %fd240;
$L__BB0_25:
	mov.f64 	%fd242, 0d3FF0000000000000;
	sub.f64 	%fd442, %fd242, %fd441;
$L__BB0_26:
	add.f64 	%fd443, %fd443, %fd442;
$L__BB0_27:
	ld.global.u64 	%rd73, [%rd9];
	cvta.to.global.u64 	%rd74, %rd73;
	mul.wide.u32 	%rd75, %r170, 8;
	add.s64 	%rd76, %rd74, %rd75;
	ld.global.u64 	%rd77, [%rd76];
	cvta.to.global.u64 	%rd78, %rd77;
	mul.wide.s32 	%rd79, %r169, 8;
	add.s64 	%rd80, %rd78, %rd79;
	st.global.f64 	[%rd80], %fd443;
	ld.global.u64 	%rd81, [%rd10];
	cvta.to.global.u64 	%rd82, %rd81;
	mul.wide.s32 	%rd83, %r169, 4;
	add.s64 	%rd84, %rd82, %rd83;
	ld.global.u32 	%r18, [%rd84];
	setp.lt.s32 	%p40, %r18, 1;
	mov.f64 	%fd451, 0d0000000000000000;
	@%p40 bra 	$L__BB0_41;
	ld.param.u64 	%rd160, [_Z15par_c_main_loopPPPdS1_S1_S0_PPiS1_S2_iii_param_3];
	cvta.to.global.u64 	%rd85, %rd160;
	add.s64 	%rd87, %rd85, %rd79;
	ld.global.u64 	%rd88, [%rd87];
	cvta.to.global.u64 	%rd21, %rd88;
	setp.lt.u32 	%p41, %r18, 16;
	mov.f64 	%fd451, 0d0000000000000000;
	mov.b32 	%r174, 0;
	@%p41 bra 	$L__BB0_31;
	mov.f64 	%fd451, 0d0000000000000000;
	mov.b32 	%r172, 0;
$L__BB0_30:
	.pragma "nounroll";
	mul.wide.u32 	%rd89, %r172, 8;
	add.s64 	%rd90, %rd21, %rd89;
	ld.global.f64 	%fd247, [%rd90];
	setp.lt.f64 	%p42, %fd433, %fd247;
	selp.f64 	%fd248, 0d0000000000000000, 0dBFF8000000000000, %p42;
	add.f64 	%fd249, %fd451, %fd248;
	ld.global.f64 	%fd250, [%rd90+8];
	setp.lt.f64 	%p43, %fd433, %fd250;
	selp.f64 	%fd251, 0d0000000000000000, 0dBFF8000000000000, %p43;
	add.f64 	%fd252, %fd249, %fd251;
	ld.global.f64 	%fd253, [%rd90+16];
	setp.lt.f64 	%p44, %fd433, %fd253;
	selp.f64 	%fd254, 0d0000000000000000, 0dBFF8000000000000, %p44;
	add.f64 	%fd255, %fd252, %fd254;
	ld.global.f64 	%fd256, [%rd90+24];
	setp.lt.f64 	%p45, %fd433, %fd256;
	selp.f64 	%fd257, 0d0000000000000000, 0dBFF8000000000000, %p45;
	add.f64 	%fd258, %fd255, %fd257;
	ld.global.f64 	%fd259, [%rd90+32];
	setp.lt.f64 	%p46, %fd433, %fd259;
	selp.f64 	%fd260, 0d0000000000000000, 0dBFF8000000000000, %p46;
	add.f64 	%fd261, %fd258, %fd260;
	ld.global.f64 	%fd262, [%rd90+40];
	setp.lt.f64 	%p47, %fd433, %fd262;
	selp.f64 	%fd263, 0d0000000000000000, 0dBFF8000000000000, %p47;
	add.f64 	%fd264, %fd261, %fd263;
	ld.global.f64 	%fd265, [%rd90+48];
	setp.lt.f64 	%p48, %fd433, %fd265;
	selp.f64 	%fd266, 0d0000000000000000, 0dBFF8000000000000, %p48;
	add.f64 	%fd267, %fd264, %fd266;
	ld.global.f64 	%fd268, [%rd90+56];
	setp.lt.f64 	%p49, %fd433, %fd268;
	selp.f64 	%fd269, 0d0000000000000000, 0dBFF8000000000000, %p49;
	add.f64 	%fd270, %fd267, %fd269;
	ld.global.f64 	%fd271, [%rd90+64];
	setp.lt.f64 	%p50, %fd433, %fd271;
	selp.f64 	%fd272, 0d0000000000000000, 0dBFF8000000000000, %p50;
	add.f64 	%fd273, %fd270, %fd272;
	ld.global.f64 	%fd274, [%rd90+72];
	setp.lt.f64 	%p51, %fd433, %fd274;
	selp.f64 	%fd275, 0d0000000000000000, 0dBFF8000000000000, %p51;
	add.f64 	%fd276, %fd273, %fd275;
	ld.global.f64 	%fd277, [%rd90+80];
	setp.lt.f64 	%p52, %fd433, %fd277;
	selp.f64 	%fd278, 0d0000000000000000, 0dBFF8000000000000, %p52;
	add.f64 	%fd279, %fd276, %fd278;
	ld.global.f64 	%fd280, [%rd90+88];
	setp.lt.f64 	%p53, %fd433, %fd280;
	selp.f64 	%fd281, 0d0000000000000000, 0dBFF8000000000000, %p53;
	add.f64 	%fd282, %fd279, %fd281;
	ld.global.f64 	%fd283, [%rd90+96];
	setp.lt.f64 	%p54, %fd433, %fd283;
	selp.f64 	%fd284, 0d0000000000000000, 0dBFF8000000000000, %p54;
	add.f64 	%fd285, %fd282, %fd284;
	ld.global.f64 	%fd286, [%rd90+104];
	setp.lt.f64 	%p55, %fd433, %fd286;
	selp.f64 	%fd287, 0d0000000000000000, 0dBFF8000000000000, %p55;
	add.f64 	%fd288, %fd285, %fd287;
	ld.global.f64 	%fd289, [%rd90+112];
	setp.lt.f64 	%p56, %fd433, %fd289;
	selp.f64 	%fd290, 0d0000000000000000, 0dBFF8000000000000, %p56;
	add.f64 	%fd291, %fd288, %fd290;
	ld.global.f64 	%fd292, [%rd90+120];
	setp.lt.f64 	%p57, %fd433, %fd292;
	selp.f64 	%fd293, 0d0000000000000000, 0dBFF8000000000000, %p57;
	add.f64 	%fd451, %fd291, %fd293;
	add.s32 	%r172, %r172, 16;
	and.b32  	%r174, %r18, 2147483632;
	setp.ne.s32 	%p58, %r172, %r174;
	@%p58 bra 	$L__BB0_30;
$L__BB0_31:
	and.b32  	%r23, %r18, 15;
	setp.eq.s32 	%p59, %r23, 0;
	@%p59 bra 	$L__BB0_41;
	setp.lt.u32 	%p60, %r23, 8;
	@%p60 bra 	$L__BB0_34;
	mul.wide.u32 	%rd91, %r174, 8;
	add.s64 	%rd92, %rd21, %rd91;
	ld.global.f64 	%fd295, [%rd92];
	setp.lt.f64 	%p61, %fd433, %fd295;
	selp.f64 	%fd296, 0d0000000000000000, 0dBFF8000000000000, %p61;
	add.f64 	%fd297, %fd451, %fd296;
	ld.global.f64 	%fd298, [%rd92+8];
	setp.lt.f64 	%p62, %fd433, %fd298;
	selp.f64 	%fd299, 0d0000000000000000, 0dBFF8000000000000, %p62;
	add.f64 	%fd300, %fd297, %fd299;
	ld.global.f64 	%fd301, [%rd92+16];
	setp.lt.f64 	%p63, %fd433, %fd301;
	selp.f64 	%fd302, 0d0000000000000000, 0dBFF8000000000000, %p63;
	add.f64 	%fd303, %fd300, %fd302;
	ld.global.f64 	%fd304, [%rd92+24];
	setp.lt.f64 	%p64, %fd433, %fd304;
	selp.f64 	%fd305, 0d0000000000000000, 0dBFF8000000000000, %p64;
	add.f64 	%fd306, %fd303, %fd305;
	ld.global.f64 	%fd307, [%rd92+32];
	setp.lt.f64 	%p65, %fd433, %fd307;
	selp.f64 	%fd308, 0d0000000000000000, 0dBFF8000000000000, %p65;
	add.f64 	%fd309, %fd306, %fd308;
	ld.global.f64 	%fd310, [%rd92+40];
	setp.lt.f64 	%p66, %fd433, %fd310;
	selp.f64 	%fd311, 0d0000000000000000, 0dBFF8000000000000, %p66;
	add.f64 	%fd312, %fd309, %fd311;
	ld.global.f64 	%fd313, [%rd92+48];
	setp.lt.f64 	%p67, %fd433, %fd313;
	selp.f64 	%fd314, 0d0000000000000000, 0dBFF8000000000000, %p67;
	add.f64 	%fd315, %fd312, %fd314;
	ld.global.f64 	%fd316, [%rd92+56];
	setp.lt.f64 	%p68, %fd433, %fd316;
	selp.f64 	%fd317, 0d0000000000000000, 0dBFF8000000000000, %p68;
	add.f64 	%fd451, %fd315, %fd317;
	add.s32 	%r174, %r174, 8;
$L__BB0_34:
	and.b32  	%r26, %r18, 7;
	setp.eq.s32 	%p69, %r26, 0;
	@%p69 bra 	$L__BB0_41;
	and.b32  	%r27, %r18, 3;
	setp.lt.u32 	%p70, %r26, 4;
	@%p70 bra 	$L__BB0_37;
	mul.wide.u32 	%rd93, %r174, 8;
	add.s64 	%rd94, %rd21, %rd93;
	ld.global.f64 	%fd319, [%rd94];
	setp.lt.f64 	%p71, %fd433, %fd319;
	selp.f64 	%fd320, 0d0000000000000000, 0dBFF8000000000000, %p71;
	add.f64 	%fd321, %fd451, %fd320;
	ld.global.f64 	%fd322, [%rd94+8];
	setp.lt.f64 	%p72, %fd433, %fd322;
	selp.f64 	%fd323, 0d0000000000000000, 0dBFF8000000000000, %p72;
	add.f64 	%fd324, %fd321, %fd323;
	ld.global.f64 	%fd325, [%rd94+16];
	setp.lt.f64 	%p73, %fd433, %fd325;
	selp.f64 	%fd326, 0d0000000000000000, 0dBFF8000000000000, %p73;
	add.f64 	%fd327, %fd324, %fd326;
	ld.global.f64 	%fd328, [%rd94+24];
	setp.lt.f64 	%p74, %fd433, %fd328;
	selp.f64 	%fd329, 0d0000000000000000, 0dBFF8000000000000, %p74;
	add.f64 	%fd451, %fd327, %fd329;
	add.s32 	%r174, %r174, 4;
$L__BB0_37:
	setp.eq.s32 	%p75, %r27, 0;
	@%p75 bra 	$L__BB0_41;
	mul.wide.u32 	%rd95, %r174, 8;
	add.s64 	%rd22, %rd21, %rd95;
	ld.global.f64 	%fd330, [%rd22];
	setp.lt.f64 	%p76, %fd433, %fd330;
	selp.f64 	%fd331, 0d0000000000000000, 0dBFF8000000000000, %p76;
	add.f64 	%fd451, %fd451, %fd331;
	setp.eq.s32 	%p77, %r27, 1;
	@%p77 bra 	$L__BB0_41;
	ld.global.f64 	%fd332, [%rd22+8];
	setp.lt.f64 	%p78, %fd433, %fd332;
	selp.f64 	%fd333, 0d0000000000000000, 0dBFF8000000000000, %p78;
	add.f64 	%fd451, %fd451, %fd333;
	setp.eq.s32 	%p79, %r27, 2;
	@%p79 bra 	$L__BB0_41;
	ld.global.f64 	%fd334, [%rd22+16];
	setp.lt.f64 	%p80, %fd433, %fd334;
	selp.f64 	%fd335, 0d0000000000000000, 0dBFF8000000000000, %p80;
	add.f64 	%fd451, %fd451, %fd335;
$L__BB0_41:
	ld.param.u32 	%r168, [_Z15par_c_main_loopPPPdS1_S1_S0_PPiS1_S2_iii_param_9];
	ld.param.u64 	%rd162, [_Z15par_c_main_loopPPPdS1_S1_S0_PPiS1_S2_iii_param_6];
	ld.global.u64 	%rd96, [%rd11];
	cvta.to.global.u64 	%rd97, %rd96;
	mul.wide.s32 	%rd98, %r169, 8;
	add.s64 	%rd99, %rd97, %rd98;
	ld.global.u64 	%rd100, [%rd99];
	cvta.to.global.u64 	%rd101, %rd100;
	mul.wide.u32 	%rd102, %r170, 8;
	add.s64 	%rd103, %rd101, %rd102;
	st.global.f64 	[%rd103], %fd451;
	ld.global.u64 	%rd104, [%rd14];
	cvta.to.global.u64 	%rd105, %rd104;
	add.s64 	%rd106, %rd105, %rd98;
	ld.global.u64 	%rd107, [%rd106];
	cvta.to.global.u64 	%rd23, %rd107;
	ld.global.u64 	%rd108, [%rd13];
	cvta.to.global.u64 	%rd109, %rd108;
	add.s64 	%rd110, %rd109, %rd102;
	ld.global.u64 	%rd111, [%rd110];
	cvta.to.global.u64 	%rd24, %rd111;
	cvta.to.global.u64 	%rd112, %rd162;
	add.s32 	%r149, %r168, -1;
	mul.wide.u32 	%rd113, %r149, 4;
	add.s64 	%rd114, %rd112, %rd113;
	ld.global.u32 	%r30, [%rd114];
	setp.lt.s32 	%p81, %r30, 1;
	mov.f64 	%fd459, 0d0000000000000000;
	@%p81 bra 	$L__BB0_55;
	setp.lt.u32 	%p82, %r30, 16;
	mov.f64 	%fd459, 0d0000000000000000;
	mov.b32 	%r178, 0;
	@%p82 bra 	$L__BB0_45;
	mov.f64 	%fd459, 0d0000000000000000;
	mov.b32 	%r176, 0;
$L__BB0_44:
	.pragma "nounroll";
	mul.wide.u32 	%rd115, %r176, 8;
	add.s64 	%rd116, %rd23, %rd115;
	ld.global.f64 	%fd340, [%rd116];
	add.s64 	%rd117, %rd24, %rd115;
	ld.global.f64 	%fd341, [%rd117];
	fma.rn.f64 	%fd342, %fd340, %fd341, %fd459;
	ld.global.f64 	%fd343, [%rd116+8];
	ld.global.f64 	%fd344, [%rd117+8];
	fma.rn.f64 	%fd345, %fd343, %fd344, %fd342;
	ld.global.f64 	%fd346, [%rd116+16];
	ld.global.f64 	%fd347, [%rd117+16];
	fma.rn.f64 	%fd348, %fd346, %fd347, %fd345;
	ld.global.f64 	%fd349, [%rd116+24];
	ld.global.f64 	%fd350, [%rd117+24];
	fma.rn.f64 	%fd351, %fd349, %fd350, %fd348;
	ld.global.f64 	%fd352, [%rd116+32];
	ld.global.f64 	%fd353, [%rd117+32];
	fma.rn.f64 	%fd354, %fd352, %fd353, %fd351;
	ld.global.f64 	%fd355, [%rd116+40];
	ld.global.f64 	%fd356, [%rd117+40];
	fma.rn.f64 	%fd357, %fd355, %fd356, %fd354;
	ld.global.f64 	%fd358, [%rd116+48];
	ld.global.f64 	%fd359, [%rd117+48];
	fma.rn.f64 	%fd360, %fd358, %fd359, %fd357;
	ld.global.f64 	%fd361, [%rd116+56];
	ld.global.f64 	%fd362, [%rd117+56];
	fma.rn.f64 	%fd363, %fd361, %fd362, %fd360;
	ld.global.f64 	%fd364, [%rd116+64];
	ld.global.f64 	%fd365, [%rd117+64];
	fma.rn.f64 	%fd366, %fd364, %fd365, %fd363;
	ld.global.f64 	%fd367, [%rd116+72];
	ld.global.f64 	%fd368, [%rd117+72];
	fma.rn.f64 	%fd369, %fd367, %fd368, %fd366;
	ld.global.f64 	%fd370, [%rd116+80];
	ld.global.f64 	%fd371, [%rd117+80];
	fma.rn.f64 	%fd372, %fd370, %fd371, %fd369;
	ld.global.f64 	%fd373, [%rd116+88];
	ld.global.f64 	%fd374, [%rd117+88];
	fma.rn.f64 	%fd375, %fd373, %fd374, %fd372;
	ld.global.f64 	%fd376, [%rd116+96];
	ld.global.f64 	%fd377, [%rd117+96];
	fma.rn.f64 	%fd378, %fd376, %fd377, %fd375;
	ld.global.f64 	%fd379, [%rd116+104];
	ld.global.f64 	%fd380, [%rd117+104];
	fma.rn.f64 	%fd381, %fd379, %fd380, %fd378;
	ld.global.f64 	%fd382, [%rd116+112];
	ld.global.f64 	%fd383, [%rd117+112];
	fma.rn.f64 	%fd384, %fd382, %fd383, %fd381;
	ld.global.f64 	%fd385, [%rd116+120];
	ld.global.f64 	%fd386, [%rd117+120];
	fma.rn.f64 	%fd459, %fd385, %fd386, %fd384;
	add.s32 	%r176, %r176, 16;
	and.b32  	%r178, %r30, 2147483632;
	setp.ne.s32 	%p83, %r176, %r178;
	@%p83 bra 	$L__BB0_44;
$L__BB0_45:
	and.b32  	%r152, %r30, 15;
	setp.eq.s32 	%p84, %r152, 0;
	@%p84 bra 	$L__BB0_55;
	setp.lt.u32 	%p85, %r152, 8;
	@%p85 bra 	$L__BB0_48;
	mul.wide.u32 	%rd118, %r178, 8;
	add.s64 	%rd119, %rd23, %rd118;
	ld.global.f64 	%fd388, [%rd119];
	add.s64 	%rd120, %rd24, %rd118;
	ld.global.f64 	%fd389, [%rd120];
	fma.rn.f64 	%fd390, %fd388, %fd389, %fd459;
	ld.global.f64 	%fd391, [%rd119+8];
	ld.global.f64 	%fd392, [%rd120+8];
	fma.rn.f64 	%fd393, %fd391, %fd392, %fd390;
	ld.global.f64 	%fd394, [%rd119+16];
	ld.global.f64 	%fd395, [%rd120+16];
	fma.rn.f64 	%fd396, %fd394, %fd395, %fd393;
	ld.global.f64 	%fd397, [%rd119+24];
	ld.global.f64 	%fd398, [%rd120+24];
	fma.rn.f64 	%fd399, %fd397, %fd398, %fd396;
	ld.global.f64 	%fd400, [%rd119+32];
	ld.global.f64 	%fd401, [%rd120+32];
	fma.rn.f64 	%fd402, %fd400, %fd401, %fd399;
	ld.global.f64 	%fd403, [%rd119+40];
	ld.global.f64 	%fd404, [%rd120+40];
	fma.rn.f64 	%fd405, %fd403, %fd404, %fd402;
	ld.global.f64 	%fd406, [%rd119+48];
	ld.global.f64 	%fd407, [%rd120+48];
	fma.rn.f64 	%fd408, %fd406, %fd407, %fd405;
	ld.global.f64 	%fd409, [%rd119+56];
	ld.global.f64 	%fd410, [%rd120+56];
	fma.rn.f64 	%fd459, %fd409, %fd410, %fd408;
	add.s32 	%r178, %r178, 8;
$L__BB0_48:
	and.b32  	%r154, %r30, 7;
	setp.eq.s32 	%p86, %r154, 0;
	@%p86 bra 	$L__BB0_55;
	and.b32  	%r37, %r30, 3;
	setp.lt.u32 	%p87, %r154, 4;
	@%p87 bra 	$L__BB0_51;
	mul.wide.u32 	%rd121, %r178, 8;
	add.s64 	%rd122, %rd23, %rd121;
	ld.global.f64 	%fd412, [%rd122];
	add.s64 	%rd123, %rd24, %rd121;
	ld.global.f64 	%fd413, [%rd123];
	fma.rn.f64 	%fd414, %fd412, %fd413, %fd459;
	ld.global.f64 	%fd415, [%rd122+8];
	ld.global.f64 	%fd416, [%rd123+8];
	fma.rn.f64 	%fd417, %fd415, %fd416, %fd414;
	ld.global.f64 	%fd418, [%rd122+16];
	ld.global.f64 	%fd419, [%rd123+16];
	fma.rn.f64 	%fd420, %fd418, %fd419, %fd417;
	ld.global.f64 	%fd421, [%rd122+24];
	ld.global.f64 	%fd422, [%rd123+24];
	fma.rn.f64 	%fd459, %fd421, %fd422, %fd420;
	add.s32 	%r178, %r178, 4;
$L__BB0_51:
	setp.eq.s32 	%p88, %r37, 0;
	@%p88 bra 	$L__BB0_55;
	mul.wide.u32 	%rd124, %r178, 8;
	add.s64 	%rd25, %rd23, %rd124;
	ld.global.f64 	%fd423, [%rd25];
	add.s64 	%rd26, %rd24, %rd124;
	ld.global.f64 	%fd424, [%rd26];
	fma.rn.f64 	%fd459, %fd423, %fd424, %fd459;
	setp.eq.s32 	%p89, %r37, 1;
	@%p89 bra 	$L__BB0_55;
	ld.global.f64 	%fd425, [%rd25+8];
	ld.global.f64 	%fd426, [%rd26+8];
	fma.rn.f64 	%fd459, %fd425, %fd426, %fd459;
	setp.eq.s32 	%p90, %r37, 2;
	@%p90 bra 	$L__BB0_55;
	ld.global.f64 	%fd427, [%rd25+16];
	ld.global.f64 	%fd428, [%rd26+16];
	fma.rn.f64 	%fd459, %fd427, %fd428, %fd459;
$L__BB0_55:
	ld.global.u64 	%rd125, [%rd11];
	cvta.to.global.u64 	%rd126, %rd125;
	mul.wide.s32 	%rd127, %r169, 8;
	add.s64 	%rd128, %rd126, %rd127;
	ld.global.u64 	%rd129, [%rd128];
	cvta.to.global.u64 	%rd130, %rd129;
	mul.wide.u32 	%rd131, %r170, 8;
	add.s64 	%rd132, %rd130, %rd131;
	ld.global.f64 	%fd429, [%rd132];
	add.f64 	%fd430, %fd459, %fd429;
	ld.global.u64 	%rd133, [%rd12];
	cvta.to.global.u64 	%rd134, %rd133;
	add.s64 	%rd135, %rd134, %rd127;
	ld.global.u64 	%rd136, [%rd135];
	cvta.to.global.u64 	%rd137, %rd136;
	add.s32 	%r170, %r170, 1;
	add.s64 	%rd138, %rd137, %rd131;
	st.global.f64 	[%rd138+8], %fd430;
	ld.global.u64 	%rd139, [%rd12];
	cvta.to.global.u64 	%rd140, %rd139;
	add.s64 	%rd141, %rd140, %rd127;
	ld.global.u64 	%rd142, [%rd141];
	cvta.to.global.u64 	%rd143, %rd142;
	add.s64 	%rd144, %rd143, %rd131;
	ld.global.f64 	%fd431, [%rd144+8];
	setp.leu.f64 	%p91, %fd431, 0d3FF8000000000000;
	@%p91 bra 	$L__BB0_57;
	ld.param.u64 	%rd161, [_Z15par_c_main_loopPPPdS1_S1_S0_PPiS1_S2_iii_param_3];
	add.f64 	%fd432, %fd433, 0d3F1A36E2EB1C432D;
	cvta.to.global.u64 	%rd145, %rd161;
	add.s64 	%rd147, %rd145, %rd127;
	ld.global.u64 	%rd148, [%rd147];
	cvta.to.global.u64 	%rd149, %rd148;
	ld.global.u64 	%rd150, [%rd10];
	cvta.to.global.u64 	%rd151, %rd150;
	mul.wide.s32 	%rd152, %r169, 4;
	add.s64 	%rd153, %rd151, %rd152;
	ld.global.u32 	%r156, [%rd153];
	mul.wide.s32 	%rd154, %r156, 8;
	add.s64 	%rd155, %rd149, %rd154;
	st.global.f64 	[%rd155], %fd432;
	ld.global.u64 	%rd156, [%rd10];
	cvta.to.global.u64 	%rd157, %rd156;
	add.s64 	%rd158, %rd157, %rd152;
	ld.global.u32 	%r157, [%rd158];
	add.s32 	%r158, %r157, 1;
	st.global.u32 	[%rd158], %r158;
$L__BB0_57:
	ld.param.u32 	%r164, [_Z15par_c_main_loopPPPdS1_S1_S0_PPiS1_S2_iii_param_8];
	add.f64 	%fd433, %fd433, 0d3F1A36E2EB1C432D;
	setp.ne.s32 	%p92, %r170, %r164;
	@%p92 bra 	$L__BB0_5;
	mov.u32 	%r159, %ntid.x;
	mov.u32 	%r160, %nctaid.x;
	mad.lo.s32 	%r169, %r159, %r160, %r169;
	ld.global.u32 	%r161, [%rd2];
	setp.lt.s32 	%p93, %r169, %r161;
	@%p93 bra 	$L__BB0_4;
	bra.uni 	$L__BB0_84;
$L__BB0_59:
	mul.wide.s32 	%rd42, %r169, 8;
	add.s64 	%rd27, %rd1, %rd42;
	mov.f64 	%fd460, 0d0000000000000000;
	mov.b32 	%r181, 0;
$L__BB0_60:
	ld.global.u64 	%rd43, [%rd8];
	cvta.to.global.u64 	%rd44, %rd43;
	mul.wide.s32 	%rd45, %r169, 4;
	add.s64 	%rd46, %rd44, %rd45;
	ld.global.u32 	%r44, [%rd46];
	setp.lt.s32 	%p4, %r44, 1;
	mov.f64 	%fd470, 0d0000000000000000;
	@%p4 bra 	$L__BB0_82;
	ld.global.u64 	%rd48, [%rd27];
	cvta.to.global.u64 	%rd28, %rd48;
	setp.eq.s32 	%p5, %r44, 1;
	mov.f64 	%fd470, 0d0000000000000000;
	mov.b64 	%rd165, 0;
	@%p5 bra 	$L__BB0_75;
	and.b32  	%r45, %r44, 2147483646;
	mov.f64 	%fd470, 0d0000000000000000;
	mov.b32 	%r182, 0;
$L__BB0_63:
	mul.wide.u32 	%rd49, %r182, 8;
	add.s64 	%rd29, %rd28, %rd49;
	ld.global.f64 	%fd95, [%rd29];
	sub.f64 	%fd61, %fd460, %fd95;
	setp.lt.f64 	%p6, %fd61, 0d0000000000000000;
	mov.f64 	%fd463, 0d0000000000000000;
	@%p6 bra 	$L__BB0_68;
	neg.f64 	%fd96, %fd61;
	fma.rn.f64 	%fd97, %fd61, 0dBFF71547652B82FE, 0d4338000000000000;
	{
	.reg .b32 %temp; 
	mov.b64 	{%r47, %temp}, %fd97;
	}
	mov.f64 	%fd98, 0dC338000000000000;
	add.rn.f64 	%fd99, %fd97, %fd98;
	fma.rn.f64 	%fd100, %fd99, 0dBFE62E42FEFA39EF, %fd96;
	fma.rn.f64 	%fd101, %fd99, 0dBC7ABC9E3B39803F, %fd100;
	fma.rn.f64 	%fd102, %fd101, 0d3E5ADE1569CE2BDF, 0d3E928AF3FCA213EA;
	fma.rn.f64 	%fd103, %fd102, %fd101, 0d3EC71DEE62401315;
	fma.rn.f64 	%fd104, %fd103, %fd101, 0d3EFA01997C89EB71;
	fma.rn.f64 	%fd105, %fd104, %fd101, 0d3F2A01A014761F65;
	fma.rn.f64 	%fd106, %fd105, %fd101, 0d3F56C16C1852B7AF;
	fma.rn.f64 	%fd107, %fd106, %fd101, 0d3F81111111122322;
	fma.rn.f64 	%fd108, %fd107, %fd101, 0d3FA55555555502A1;
	fma.rn.f64 	%fd109, %fd108, %fd101, 0d3FC5555555555511;
	fma.rn.f64 	%fd110, %fd109, %fd101, 0d3FE000000000000B;
	fma.rn.f64 	%fd111, %fd110, %fd101, 0d3FF0000000000000;
	fma.rn.f64 	%fd112, %fd111, %fd101, 0d3FF0000000000000;
	{
	.reg .b32 %temp; 
	mov.b64 	{%r48, %temp}, %fd112;
	}
	{
	.reg .b32 %temp; 
	mov.b64 	{%temp, %r49}, %fd112;
	}
	shl.b32 	%r68, %r47, 20;
	add.s32 	%r69, %r68, %r49;
	mov.b64 	%fd462, {%r48, %r69};
	{
	.reg .b32 %temp; 
	mov.b64 	{%temp, %r70}, %fd96;
	}
	mov.b32 	%f7, %r70;
	abs.f32 	%f4, %f7;
	setp.lt.f32 	%p7, %f4, 0f4086232B;
	@%p7 bra 	$L__BB0_67;
	setp.gt.f64 	%p8, %fd61, 0d0000000000000000;
	mov.f64 	%fd113, 0d7FF0000000000000;
	sub.f64 	%fd114, %fd113, %fd61;
	selp.f64 	%fd462, 0d0000000000000000, %fd114, %p8;
	setp.geu.f32 	%p9, %f4, 0f40874800;
	@%p9 bra 	$L__BB0_67;
	shr.u32 	%r71, %r47, 31;
	add.s32 	%r72, %r47, %r71;
	shr.s32 	%r73, %r72, 1;
	shl.b32 	%r74, %r73, 20;
	add.s32 	%r75, %r49, %r74;
	mov.b64 	%fd115, {%r48, %r75};
	sub.s32 	%r76, %r47, %r73;
	shl.b32 	%r77, %r76, 20;
	add.s32 	%r78, %r77, 1072693248;
	mov.b32 	%r79, 0;
	mov.b64 	%fd116, {%r79, %r78};
	mul.f64 	%fd462, %fd116, %fd115;
$L__BB0_67:
	mov.f64 	%fd117, 0d3FF0000000000000;
	sub.f64 	%fd463, %fd117, %fd462;
$L__BB0_68:
	add.f64 	%fd68, %fd470, %fd463;
	ld.global.f64 	%fd119, [%rd29+8];
	sub.f64 	%fd69, %fd460, %fd119;
	setp.lt.f64 	%p10, %fd69, 0d0000000000000000;
	mov.f64 	%fd465, 0d0000000000000000;
	@%p10 bra 	$L__BB0_73;
	neg.f64 	%fd120, %fd69;
	fma.rn.f64 	%fd121, %fd69, 0dBFF71547652B82FE, 0d4338000000000000;
	{
	.reg .b32 %temp; 
	mov.b64 	{%r50, %temp}, %fd121;
	}
	mov.f64 	%fd122, 0dC338000000000000;
	add.rn.f64 	%fd123, %fd121, %fd122;
	fma.rn.f64 	%fd124, %fd123, 0dBFE62E42FEFA39EF, %fd120;
	fma.rn.f64 	%fd125, %fd123, 0dBC7ABC9E3B39803F, %fd124;
	fma.rn.f64 	%fd126, %fd125, 0d3E5ADE1569CE2BDF, 0d3E928AF3FCA213EA;
	fma.rn.f64 	%fd127, %fd126, %fd125, 0d3EC71DEE62401315;
	fma.rn.f64 	%fd128, %fd127, %fd125, 0d3EFA01997C89EB71;
	fma.rn.f64 	%fd129, %fd128, %fd125, 0d3F2A01A014761F65;
	fma.rn.f64 	%fd130, %fd129, %fd125, 0d3F56C16C1852B7AF;
	fma.rn.f64 	%fd131, %fd130, %fd125, 0d3F81111111122322;
	fma.rn.f64 	%fd132, %fd131, %fd125, 0d3FA55555555502A1;
	fma.rn.f64 	%fd133, %fd132, %fd125, 0d3FC5555555555511;
	fma.rn.f64 	%fd134, %fd133, %fd125, 0d3FE000000000000B;
	fma.rn.f64 	%fd135, %fd134, %fd125, 0d3FF0000000000000;
	fma.rn.f64 	%fd136, %fd135, %fd125, 0d3FF0000000000000;
	{
	.reg .b32 %temp; 
	mov.b64 	{%r51, %temp}, %fd136;
	}
	{
	.reg .b32 %temp; 
	mov.b64 	{%temp, %r52}, %fd136;
	}
	shl.b32 	%r80, %r50, 20;
	add.s32 	%r81, %r80, %r52;
	mov.b64 	%fd464, {%r51, %r81};
	{
	.reg .b32 %temp; 
	mov.b64 	{%temp, %r82}, %fd120;
	}
	mov.b32 	%f8, %r82;
	abs.f32 	%f5, %f8;
	setp.lt.f32 	%p11, %f5, 0f4086232B;
	@%p11 bra 	$L__BB0_72;
	setp.gt.f64 	%p12, %fd69, 0d0000000000000000;
	mov.f64 	%fd137, 0d7FF0000000000000;
	sub.f64 	%fd138, %fd137, %fd69;
	selp.f64 	%fd464, 0d0000000000000000, %fd138, %p12;
	setp.geu.f32 	%p13, %f5, 0f40874800;
	@%p13 bra 	$L__BB0_72;
	shr.u32 	%r83, %r50, 31;
	add.s32 	%r84, %r50, %r83;
	shr.s32 	%r85, %r84, 1;
	shl.b32 	%r86, %r85, 20;
	add.s32 	%r87, %r52, %r86;
	mov.b64 	%fd139, {%r51, %r87};
	sub.s32 	%r88, %r50, %r85;
	shl.b32 	%r89, %r88, 20;
	add.s32 	%r90, %r89, 1072693248;
	mov.b32 	%r91, 0;
	mov.b64 	%fd140, {%r91, %r90};
	mul.f64 	%fd464, %fd140, %fd139;
$L__BB0_72:
	mov.f64 	%fd141, 0d3FF0000000000000;
	sub.f64 	%fd465, %fd141, %fd464;
$L__BB0_73:
	add.f64 	%fd470, %fd68, %fd465;
	add.s32 	%r182, %r182, 2;
	setp.ne.s32 	%p14, %r182, %r45;
	@%p14 bra 	$L__BB0_63;
	cvt.u64.u32 	%rd165, %r45;
$L__BB0_75:
	and.b32  	%r92, %r44, 1;
	setp.eq.b32 	%p15, %r92, 1;
	not.pred 	%p16, %p15;
	@%p16 bra 	$L__BB0_82;
	shl.b64 	%rd50, %rd165, 3;
	add.s64 	%rd51, %rd28, %rd50;
	ld.global.f64 	%fd143, [%rd51];
	sub.f64 	%fd79, %fd460, %fd143;
	setp.lt.f64 	%p17, %fd79, 0d0000000000000000;
	mov.f64 	%fd469, 0d0000000000000000;
	@%p17 bra 	$L__BB0_81;
	neg.f64 	%fd144, %fd79;
	fma.rn.f64 	%fd145, %fd79, 0dBFF71547652B82FE, 0d4338000000000000;
	{
	.reg .b32 %temp; 
	mov.b64 	{%r54, %temp}, %fd145;
	}
	mov.f64 	%fd146, 0dC338000000000000;
	add.rn.f64 	%fd147, %fd145, %fd146;
	fma.rn.f64 	%fd148, %fd147, 0dBFE62E42FEFA39EF, %fd144;
	fma.rn.f64 	%fd149, %fd147, 0dBC7ABC9E3B39803F, %fd148;
	fma.rn.f64 	%fd150, %fd149, 0d3E5ADE1569CE2BDF, 0d3E928AF3FCA213EA;
	fma.rn.f64 	%fd151, %fd150, %fd149, 0d3EC71DEE62401315;
	fma.rn.f64 	%fd152, %fd151, %fd149, 0d3EFA01997C89EB71;
	fma.rn.f64 	%fd153, %fd152, %fd149, 0d3F2A01A014761F65;
	fma.rn.f64 	%fd154, %fd153, %fd149, 0d3F56C16C1852B7AF;
	fma.rn.f64 	%fd155, %fd154, %fd149, 0d3F81111111122322;
	fma.rn.f64 	%fd156, %fd155, %fd149, 0d3FA55555555502A1;
	fma.rn.f64 	%fd157, %fd156, %fd149, 0d3FC5555555555511;
	fma.rn.f64 	%fd158, %fd157, %fd149, 0d3FE000000000000B;
	fma.rn.f64 	%fd159, %fd158, %fd149, 0d3FF0000000000000;
	fma.rn.f64 	%fd160, %fd159, %fd149, 0d3FF0000000000000;
	{
	.reg .b32 %temp; 
	mov.b64 	{%r55, %temp}, %fd160;
	}
	{
	.reg .b32 %temp; 
	mov.b64 	{%temp, %r56}, %fd160;
	}
	shl.b32 	%r93, %r54, 20;
	add.s32 	%r94, %r93, %r56;
	mov.b64 	%fd468, {%r55, %r94};
	{
	.reg .b32 %temp; 
	mov.b64 	{%temp, %r95}, %fd144;
	}
	mov.b32 	%f9, %r95;
	abs.f32 	%f6, %f9;
	setp.lt.f32 	%p18, %f6, 0f4086232B;
	@%p18 bra 	$L__BB0_80;
	setp.gt.f64 	%p19, %fd79, 0d0000000000000000;
	mov.f64 	%fd161, 0d7FF0000000000000;
	sub.f64 	%fd162, %fd161, %fd79;
	selp.f64 	%fd468, 0d0000000000000000, %fd162, %p19;
	setp.geu.f32 	%p20, %f6, 0f40874800;
	@%p20 bra 	$L__BB0_80;
	shr.u32 	%r96, %r54, 31;
	add.s32 	%r97, %r54, %r96;
	shr.s32 	%r98, %r97, 1;
	shl.b32 	%r99, %r98, 20;
	add.s32 	%r100, %r56, %r99;
	mov.b64 	%fd163, {%r55, %r100};
	sub.s32 	%r101, %r54, %r98;
	shl.b32 	%r102, %r101, 20;
	add.s32 	%r103, %r102, 1072693248;
	mov.b32 	%r104, 0;
	mov.b64 	%fd164, {%r104, %r103};
	mul.f64 	%fd468, %fd164, %fd163;
$L__BB0_80:
	mov.f64 	%fd165, 0d3FF0000000000000;
	sub.f64 	%fd469, %fd165, %fd468;
$L__BB0_81:
	add.f64 	%fd470, %fd470, %fd469;
$L__BB0_82:
	ld.param.u32 	%r163, [_Z15par_c_main_loopPPPdS1_S1_S0_PPiS1_S2_iii_param_8];
	ld.global.u64 	%rd52, [%rd9];
	cvta.to.global.u64 	%rd53, %rd52;
	mul.wide.u32 	%rd54, %r181, 8;
	add.s64 	%rd55, %rd53, %rd54;
	ld.global.u64 	%rd56, [%rd55];
	cvta.to.global.u64 	%rd57, %rd56;
	mul.wide.s32 	%rd58, %r169, 8;
	add.s64 	%rd59, %rd57, %rd58;
	st.global.f64 	[%rd59], %fd470;
	add.f64 	%fd460, %fd460, 0d3F1A36E2EB1C432D;
	add.s32 	%r181, %r181, 1;
	setp.ne.s32 	%p21, %r181, %r163;
	@%p21 bra 	$L__BB0_60;
	add.s32 	%r169, %r169, %r2;
	ld.global.u32 	%r105, [%rd2];
	setp.lt.s32 	%p22, %r169, %r105;
	@%p22 bra 	$L__BB0_59;
$L__BB0_84:
	ret;

}


// ===== COMPILED SASS (sm_100) =====

	.target	sm_100

	.elftype	@"ET_EXEC"


//--------------------- .note.nv.tkinfo           --------------------------
	.section	.note.nv.tkinfo,"",@"SHT_NOTE"
	.sectionflags	@"SHF_NOTE_NV_TKINFO"
	.tkinfo
        /*0018*/ 	.word	0x00000002
        /*0030*/ 	.string	""
        /*0030*/ 	.string	"ptxas"
        /*0030*/ 	.string	"Cuda compilation tools, release 13.0, V13.0.88"
        /*0030*/ 	.string	"Build cuda_13.0.r13.0/compiler.36424714_0"
        /*0030*/ 	.string	"-arch sm_100 -m 64 "



//--------------------- .note.nv.cuinfo           --------------------------
	.section	.note.nv.cuinfo,"",@"SHT_NOTE"
	.sectionflags	@"SHF_NOTE_NV_CUINFO"
        /*0018*/ 	.short	0x0002
        /*001a*/ 	.short	0x0064
        /*001c*/ 	.short	0x0082
	.zero		2


//--------------------- .nv.info                  --------------------------
	.section	.nv.info,"",@"SHT_CUDA_INFO"
	.align	4


	//----- nvinfo : EIATTR_REGCOUNT
	.align		4
        /*0000*/ 	.byte	0x04, 0x2f
        /*0002*/ 	.short	(.L_1 - .L_0)
	.align		4
.L_0:
        /*0004*/ 	.word	index@(_Z15par_c_main_loopPPPdS1_S1_S0_PPiS1_S2_iii)
        /*0008*/ 	.word	0x00000020


	//----- nvinfo : EIATTR_FRAME_SIZE
	.align		4
.L_1:
        /*000c*/ 	.byte	0x04, 0x11
        /*000e*/ 	.short	(.L_3 - .L_2)
	.align		4
.L_2:
        /*0010*/ 	.word	index@(_Z15par_c_main_loopPPPdS1_S1_S0_PPiS1_S2_iii)
        /*0014*/ 	.word	0x00000000


	//----- nvinfo : EIATTR_MIN_STACK_SIZE
	.align		4
.L_3:
        /*0018*/ 	.byte	0x04, 0x12
        /*001a*/ 	.short	(.L_5 - .L_4)
	.align		4
.L_4:
        /*001c*/ 	.word	index@(_Z15par_c_main_loopPPPdS1_S1_S0_PPiS1_S2_iii)
        /*0020*/ 	.word	0x00000000
.L_5:


//--------------------- .nv.compat                --------------------------
	.section	.nv.compat,"",@"SHT_CUDA_COMPAT_INFO"
	.align	4
        /*0000*/ 	.byte	0x02, 0x09, 0x00, 0x00, 0x02, 0x02, 0x01, 0x00, 0x02, 0x05, 0x05, 0x00, 0x03, 0x07, 0x01, 0x01
        /*0010*/ 	.byte	0x02, 0x03, 0x00, 0x00, 0x02, 0x06, 0x01, 0x00, 0x04, 0x0b, 0x08, 0x00, 0x01, 0x00, 0x00, 0x00
        /*0020*/ 	.byte	0x00, 0x00, 0x00, 0x00


//--------------------- .nv.info._Z15par_c_main_loopPPPdS1_S1_S0_PPiS1_S2_iii --------------------------
	.section	.nv.info._Z15par_c_main_loopPPPdS1_S1_S0_PPiS1_S2_iii,"",@"SHT_CUDA_INFO"
	.sectionflags	@""
	.align	4


	//----- nvinfo : EIATTR_CUDA_API_VERSION
	.align		4
        /*0000*/ 	.byte	0x04, 0x37
        /*0002*/ 	.short	(.L_7 - .L_6)
.L_6:
        /*0004*/ 	.word	0x00000082


	//----- nvinfo : EIATTR_KPARAM_INFO
	.align		4
.L_7:
        /*0008*/ 	.byte	0x04, 0x17
        /*000a*/ 	.short	(.L_9 - .L_8)
.L_8:
        /*000c*/ 	.word	0x00000000
        /*0010*/ 	.short	0x0009
        /*0012*/ 	.short	0x0040
        /*0014*/ 	.byte	0x00, 0xf0, 0x11, 0x00


	//----- nvinfo : EIATTR_KPARAM_INFO
	.align		4
.L_9:
        /*0018*/ 	.byte	0x04, 0x17
        /*001a*/ 	.short	(.L_11 - .L_10)
.L_10:
        /*001c*/ 	.word	0x00000000
        /*0020*/ 	.short	0x0008
        /*0022*/ 	.short	0x003c
        /*0024*/ 	.byte	0x00, 0xf0, 0x11, 0x00


	//----- nvinfo : EIATTR_KPARAM_INFO
	.align		4
.L_11:
        /*0028*/ 	.byte	0x04, 0x17
        /*002a*/ 	.short	(.L_13 - .L_12)
.L_12:
        /*002c*/ 	.word	0x00000000
        /*0030*/ 	.short	0x0007
        /*0032*/ 	.short	0x0038
        /*0034*/ 	.byte	0x00, 0xf0, 0x11, 0x00


	//----- nvinfo : EIATTR_KPARAM_INFO
	.align		4
.L_13:
        /*0038*/ 	.byte	0x04, 0x17
        /*003a*/ 	.short	(.L_15 - .L_14)
.L_14:
        /*003c*/ 	.word	0x00000000
        /*0040*/ 	.short	0x0006
        /*0042*/ 	.short	0x0030
        /*0044*/ 	.byte	0x00, 0xf5, 0x21, 0x00


	//----- nvinfo : EIATTR_KPARAM_INFO
	.align		4
.L_15:
        /*0048*/ 	.byte	0x04, 0x17
        /*004a*/ 	.short	(.L_17 - .L_16)
.L_16:
        /*004c*/ 	.word	0x00000000
        /*0050*/ 	.short	0x0005
        /*0052*/ 	.short	0x0028
        /*0054*/ 	.byte	0x00, 0xf5, 0x21, 0x00


	//----- nvinfo : EIATTR_KPARAM_INFO
	.align		4
.L_17:
        /*0058*/ 	.byte	0x04, 0x17
        /*005a*/ 	.short	(.L_19 - .L_18)
.L_18:
        /*005c*/ 	.word	0x00000000
        /*0060*/ 	.short	0x0004
        /*0062*/ 	.short	0x0020
        /*0064*/ 	.byte	0x00, 0xf5, 0x21, 0x00


	//----- nvinfo : EIATTR_KPARAM_INFO
	.align		4
.L_19:
        /*0068*/ 	.byte	0x04, 0x17
        /*006a*/ 	.short	(.L_21 - .L_20)
.L_20:
        /*006c*/ 	.word	0x00000000
        /*0070*/ 	.short	0x0003
        /*0072*/ 	.short	0x0018
        /*0074*/ 	.byte	0x00, 0xf5, 0x21, 0x00


	//----- nvinfo : EIATTR_KPARAM_INFO
	.align		4
.L_21:
        /*0078*/ 	.byte	0x04, 0x17
        /*007a*/ 	.short	(.L_23 - .L_22)
.L_22:
        /*007c*/ 	.word	0x00000000
        /*0080*/ 	.short	0x0002
        /*0082*/ 	.short	0x0010
        /*0084*/ 	.byte	0x00, 0xf5, 0x21, 0x00


	//----- nvinfo : EIATTR_KPARAM_INFO
	.align		4
.L_23:
        /*0088*/ 	.byte	0x04, 0x17
        /*008a*/ 	.short	(.L_25 - .L_24)
.L_24:
        /*008c*/ 	.word	0x00000000
        /*0090*/ 	.short	0x0001
        /*0092*/ 	.short	0x0008
        /*0094*/ 	.byte	0x00, 0xf5, 0x21, 0x00


	//----- nvinfo : EIATTR_KPARAM_INFO
	.align		4
.L_25:
        /*0098*/ 	.byte	0x04, 0x17
        /*009a*/ 	.short	(.L_27 - .L_26)
.L_26:
        /*009c*/ 	.word	0x00000000
        /*00a0*/ 	.short	0x0000
        /*00a2*/ 	.short	0x0000
        /*00a4*/ 	.byte	0x00, 0xf5, 0x21, 0x00


	//----- nvinfo : EIATTR_SPARSE_MMA_MASK
	.align		4
.L_27:
        /*00a8*/ 	.byte	0x03, 0x50
        /*00aa*/ 	.short	0x0000


	//----- nvinfo : EIATTR_MAXREG_COUNT
	.align		4
        /*00ac*/ 	.byte	0x03, 0x1b
        /*00ae*/ 	.short	0x00ff


	//----- nvinfo : EIATTR_MERCURY_ISA_VERSION
	.align		4
        /*00b0*/ 	.byte	0x03, 0x5f
        /*00b2*/ 	.short	0x0101


	//----- nvinfo : EIATTR_VRC_CTA_INIT_COUNT
	.align		4
        /*00b4*/ 	.byte	0x02, 0x4a
	.zero		1
	.zero		1


	//----- nvinfo : EIATTR_EXIT_INSTR_OFFSETS
	.align		4
        /*00b8*/ 	.byte	0x04, 0x1c
        /*00ba*/ 	.short	(.L_29 - .L_28)


	//   ....[0]....
.L_28:
        /*00bc*/ 	.word	0x000000f0


	//   ....[1]....
        /*00c0*/ 	.word	0x00000120


	//   ....[2]....
        /*00c4*/ 	.word	0x00001210


	//   ....[3]....
        /*00c8*/ 	.word	0x00003bd0


	//----- nvinfo : EIATTR_CRS_STACK_SIZE
	.align		4
.L_29:
        /*00cc*/ 	.byte	0x04, 0x1e
        /*00ce*/ 	.short	(.L_31 - .L_30)
.L_30:
        /*00d0*/ 	.word	0x00000000


	//----- nvinfo : EIATTR_CBANK_PARAM_SIZE
	.align		4
.L_31:
        /*00d4*/ 	.byte	0x03, 0x19
        /*00d6*/ 	.short	0x0044


	//----- nvinfo : EIATTR_PARAM_CBANK
	.align		4
        /*00d8*/ 	.byte	0x04, 0x0a
        /*00da*/ 	.short	(.L_33 - .L_32)
	.align		4
.L_32:
        /*00dc*/ 	.word	index@(.nv.constant0._Z15par_c_main_loopPPPdS1_S1_S0_PPiS1_S2_iii)
        /*00e0*/ 	.short	0x0380
        /*00e2*/ 	.short	0x0044


	//----- nvinfo : EIATTR_SW_WAR
	.align		4
.L_33:
        /*00e4*/ 	.byte	0x04, 0x36
        /*00e6*/ 	.short	(.L_35 - .L_34)
.L_34:
        /*00e8*/ 	.word	0x00000008
.L_35:


//--------------------- .nv.callgraph             --------------------------
	.section	.nv.callgraph,"",@"SHT_CUDA_CALLGRAPH"
	.align	4
	.sectionentsize	8
	.align		4
        /*0000*/ 	.word	0x00000000
	.align		4
        /*0004*/ 	.word	0xffffffff
	.align		4
        /*0008*/ 	.word	0x00000000
	.align		4
        /*000c*/ 	.word	0xfffffffe
	.align		4
        /*0010*/ 	.word	0x00000000
	.align		4
        /*0014*/ 	.word	0xfffffffd
	.align		4
        /*0018*/ 	.word	0x00000000
	.align		4
        /*001c*/ 	.word	0xfffffffc


//--------------------- .text._Z15par_c_main_loopPPPdS1_S1_S0_PPiS1_S2_iii --------------------------
	.section	.text._Z15par_c_main_loopPPPdS1_S1_S0_PPiS1_S2_iii,"ax",@progbits
	.align	128
        .global         _Z15par_c_main_loopPPPdS1_S1_S0_PPiS1_S2_iii
        .type           _Z15par_c_main_loopPPPdS1_S1_S0_PPiS1_S2_iii,@function
        .size           _Z15par_c_main_loopPPPdS1_S1_S0_PPiS1_S2_iii,(.L_x_56 - _Z15par_c_main_loopPPPdS1_S1_S0_PPiS1_S2_iii)
        .other          _Z15par_c_main_loopPPPdS1_S1_S0_PPiS1_S2_iii,@"STO_CUDA_ENTRY STV_DEFAULT"
_Z15par_c_main_loopPPPdS1_S1_S0_PPiS1_S2_iii:
.text._Z15par_c_main_loopPPPdS1_S1_S0_PPiS1_S2_iii:
[----:B------:R-:W-:Y:S01]  /*0000*/  LDC R1, c[0x0][0x37c] ;  /* 0x0000df00ff017b82 */ /* 0x000fe20000000800 */
[----:B------:R-:W0:Y:S01]  /*0010*/  LDCU UR4, c[0x0][0x3c0] ;  /* 0x00007800ff0477ac */ /* 0x000e220008000800 */
[----:B------:R-:W0:Y:S01]  /*0020*/  LDCU.64 UR6, c[0x0][0x3b0] ;  /* 0x00007600ff0677ac */ /* 0x000e220008000a00 */
[----:B------:R-:W1:Y:S01]  /*0030*/  LDCU.64 UR18, c[0x0][0x358] ;  /* 0x00006b00ff1277ac */ /* 0x000e620008000a00 */
[----:B0-----:R-:W-:-:S06]  /*0040*/  UIMAD.WIDE UR6, UR4, 0x4, UR6 ;  /* 0x00000004040678a5 */ /* 0x001fcc000f8e0206 */
[----:B------:R-:W-:Y:S02]  /*0050*/  IMAD.U32 R2, RZ, RZ, UR6 ;  /* 0x00000006ff027e24 */ /* 0x000fe4000f8e00ff */
[----:B------:R-:W-:-:S05]  /*0060*/  IMAD.U32 R3, RZ, RZ, UR7 ;  /* 0x00000007ff037e24 */ /* 0x000fca000f8e00ff */
[----:B-1----:R0:W2:Y:S01]  /*0070*/  LDG.E R2, desc[UR18][R2.64] ;  /* 0x0000001202027981 */ /* 0x0020a2000c1e1900 */
[----:B------:R-:W0:Y:S01]  /*0080*/  S2UR UR5, SR_CTAID.X ;  /* 0x00000000000579c3 */ /* 0x000e220000002500 */
[----:B------:R-:W0:Y:S07]  /*0090*/  S2R R5, SR_TID.X ;  /* 0x0000000000057919 */ /* 0x000e2e0000002100 */
[----:B------:R-:W0:Y:S01]  /*00a0*/  LDC R0, c[0x0][0x360] ;  /* 0x0000d800ff007b82 */ /* 0x000e220000000800 */
[----:B------:R-:W1:Y:S01]  /*00b0*/  LDCU UR8, c[0x0][0x370] ;  /* 0x00006e00ff0877ac */ /* 0x000e620008000800 */
[----:B0-----:R-:W-:-:S02]  /*00c0*/  IMAD R3, R0, UR5, R5 ;  /* 0x0000000500037c24 */ /* 0x001fc4000f8e0205 */
[----:B-1----:R-:W-:-:S03]  /*00d0*/  IMAD R0, R0, UR8, RZ ;  /* 0x0000000800007c24 */ /* 0x002fc6000f8e02ff */
[----:B--2---:R-:W-:-:S13]  /*00e0*/  ISETP.GE.AND P0, PT, R3, R2, PT ;  /* 0x000000020300720c */ /* 0x004fda0003f06270 */
[----:B------:R-:W-:Y:S05]  /*00f0*/  @P0 EXIT ;  /* 0x000000000000094d */ /* 0x000fea0003800000 */
[----:B------:R-:W0:Y:S02]  /*0100*/  LDC R2, c[0x0][0x3bc] ;  /* 0x0000ef00ff027b82 */ /* 0x000e240000000800 */
[----:B0-----:R-:W-:-:S13]  /*0110*/  ISETP.GE.AND P0, PT, R2, 0x1, PT ;  /* 0x000000010200780c */ /* 0x001fda0003f06270 */
[----:B------:R-:W-:Y:S05]  /*0120*/  @!P0 EXIT ;  /* 0x000000000000894d */ /* 0x000fea0003800000 */
[----:B------:R-:W0:Y:S01]  /*0130*/  LDCU.64 UR8, c[0x0][0x3a0] ;  /* 0x00007400ff0877ac */ /* 0x000e220008000a00 */
[----:B------:R-:W1:Y:S01]  /*0140*/  LDCU.64 UR10, c[0x0][0x388] ;  /* 0x00007100ff0a77ac */ /* 0x000e620008000a00 */
[----:B------:R-:W-:Y:S02]  /*0150*/  UISETP.GT.AND UP0, UPT, UR4, URZ, UPT ;  /* 0x000000ff0400728c */ /* 0x000fe4000bf04270 */
[----:B0-----:R-:W-:Y:S02]  /*0160*/  UIMAD.WIDE UR12, UR4, 0x8, UR8 ;  /* 0x00000008040c78a5 */ /* 0x001fe4000f8e0208 */
[----:B-1----:R-:W-:-:S05]  /*0170*/  UIMAD.WIDE UR20, UR4, 0x8, UR10 ;  /* 0x00000008041478a5 */ /* 0x002fca000f8e020a */
[----:B------:R-:W-:Y:S07]  /*0180*/  BRA.U UP0, `(.L_x_0) ;  /* 0x0000001100247547 */ /* 0x000fee000b800000 */
.L_x_20:
[----:B0-----:R-:W0:Y:S01]  /*0190*/  LDC.64 R10, c[0x0][0x398] ;  /* 0x0000e600ff0a7b82 */ /* 0x001e220000000a00 */
[----:B------:R-:W-:Y:S01]  /*01a0*/  IMAD.MOV.U32 R2, RZ, RZ, RZ ;  /* 0x000000ffff027224 */ /* 0x000fe200078e00ff */
[----:B------:R-:W-:Y:S01]  /*01b0*/  CS2R R12, SRZ ;  /* 0x00000000000c7805 */ /* 0x000fe2000001ff00 */
[----:B0-----:R-:W-:-:S07]  /*01c0*/  IMAD.WIDE R10, R3, 0x8, R10 ;  /* 0x00000008030a7825 */ /* 0x001fce00078e020a */
.L_x_19:
[----:B0-----:R-:W-:Y:S02]  /*01d0*/  IMAD.U32 R6, RZ, RZ, UR12 ;  /* 0x0000000cff067e24 */ /* 0x001fe4000f8e00ff */
[----:B------:R-:W-:-:S05]  /*01e0*/  IMAD.U32 R7, RZ, RZ, UR13 ;  /* 0x0000000dff077e24 */ /* 0x000fca000f8e00ff */
[----:B------:R-:W2:Y:S02]  /*01f0*/  LDG.E.64 R4, desc[UR18][R6.64] ;  /* 0x0000001206047981 */ /* 0x000ea4000c1e1b00 */
[----:B--2---:R-:W-:-:S06]  /*0200*/  IMAD.WIDE R4, R3, 0x4, R4 ;  /* 0x0000000403047825 */ /* 0x004fcc00078e0204 */
[----:B------:R-:W2:Y:S01]  /*0210*/  LDG.E R4, desc[UR18][R4.64] ;  /* 0x0000001204047981 */ /* 0x000ea2000c1e1900 */
[----:B------:R-:W-:Y:S01]  /*0220*/  BSSY.RECONVERGENT B2, `(.L_x_1) ;  /* 0x00000ea000027945 */ /* 0x000fe20003800200 */
[----:B------:R-:W-:Y:S02]  /*0230*/  CS2R R8, SRZ ;  /* 0x0000000000087805 */ /* 0x000fe4000001ff00 */
[----:B--2---:R-:W-:-:S13]  /*0240*/  ISETP.GE.AND P0, PT, R4, 0x1, PT ;  /* 0x000000010400780c */ /* 0x004fda0003f06270 */
[----:B------:R-:W-:Y:S05]  /*0250*/  @!P0 BRA `(.L_x_2) ;  /* 0x0000000c00988947 */ /* 0x000fea0003800000 */
[----:B------:R0:W5:Y:S01]  /*0260*/  LDG.E.64 R6, desc[UR18][R10.64] ;  /* 0x000000120a067981 */ /* 0x000162000c1e1b00 */
[----:B------:R-:W-:Y:S01]  /*0270*/  ISETP.NE.AND P0, PT, R4, 0x1, PT ;  /* 0x000000010400780c */ /* 0x000fe20003f05270 */
[----:B------:R-:W-:Y:S01]  /*0280*/  BSSY.RECONVERGENT B1, `(.L_x_3) ;  /* 0x0000099000017945 */ /* 0x000fe20003800200 */
[----:B------:R-:W-:Y:S02]  /*0290*/  CS2R R8, SRZ ;  /* 0x0000000000087805 */ /* 0x000fe4000001ff00 */
[----:B------:R-:W-:-:S09]  /*02a0*/  CS2R R26, SRZ ;  /* 0x00000000001a7805 */ /* 0x000fd2000001ff00 */
[----:B0-----:R-:W-:Y:S05]  /*02b0*/  @!P0 BRA `(.L_x_4) ;  /* 0x0000000800548947 */ /* 0x001fea0003800000 */
[----:B------:R-:W-:Y:S01]  /*02c0*/  BSSY.RECONVERGENT B0, `(.L_x_5) ;  /* 0x0000093000007945 */ /* 0x000fe20003800200 */
[----:B------:R-:W-:Y:S01]  /*02d0*/  LOP3.LUT R26, R4, 0x7ffffffe, RZ, 0xc0, !PT ;  /* 0x7ffffffe041a7812 */ /* 0x000fe200078ec0ff */
[----:B------:R-:W-:Y:S01]  /*02e0*/  IMAD.MOV.U32 R5, RZ, RZ, RZ ;  /* 0x000000ffff057224 */ /* 0x000fe200078e00ff */
[----:B------:R-:W-:-:S07]  /*02f0*/  CS2R R8, SRZ ;  /* 0x0000000000087805 */ /* 0x000fce000001ff00 */
.L_x_14:
[----:B-----5:R-:W-:-:S05]  /*0300*/  IMAD.WIDE.U32 R14, R5, 0x8, R6 ;  /* 0x00000008050e7825 */ /* 0x020fca00078e0006 */
[----:B------:R-:W2:Y:S01]  /*0310*/  LDG.E.64 R16, desc[UR18][R14.64] ;  /* 0x000000120e107981 */ /* 0x000ea2000c1e1b00 */
[----:B------:R-:W-:Y:S01]  /*0320*/  VIADD R5, R5, 0x2 ;  /* 0x0000000205057836 */ /* 0x000fe20000000000 */
[----:B------:R-:W-:Y:S01]  /*0330*/  BSSY.RECONVERGENT B3, `(.L_x_6) ;  /* 0x0000043000037945 */ /* 0x000fe20003800200 */
[----:B------:R-:W-:-:S03]  /*0340*/  CS2R R20, SRZ ;  /* 0x0000000000147805 */ /* 0x000fc6000001ff00 */
[----:B------:R-:W-:Y:S01]  /*0350*/  ISETP.NE.AND P0, PT, R5, R26, PT ;  /* 0x0000001a0500720c */ /* 0x000fe20003f05270 */
[----:B--2---:R-:W-:-:S08]  /*0360*/  DADD R16, -R16, R12 ;  /* 0x0000000010107229 */ /* 0x004fd0000000010c */
[----:B------:R-:W-:-:S14]  /*0370*/  DSETP.GEU.AND P1, PT, R16, RZ, PT ;  /* 0x000000ff1000722a */ /* 0x000fdc0003f2e000 */
[----:B------:R-:W-:Y:S05]  /*0380*/  @!P1 BRA `(.L_x_7) ;  /* 0x0000000000f49947 */ /* 0x000fea0003800000 */
[----:B------:R-:W-:Y:S01]  /*0390*/  IMAD.MOV.U32 R18, RZ, RZ, 0x652b82fe ;  /* 0x652b82feff127424 */ /* 0x000fe200078e00ff */
[----:B------:R-:W-:Y:S01]  /*03a0*/  MOV R19, 0x3ff71547 ;  /* 0x3ff7154700137802 */ /* 0x000fe20000000f00 */
[----:B------:R-:W-:Y:S01]  /*03b0*/  UMOV UR8, 0xfefa39ef ;  /* 0xfefa39ef00087882 */ /* 0x000fe20000000000 */
[----:B------:R-:W-:Y:S01]  /*03c0*/  UMOV UR9, 0x3fe62e42 ;  /* 0x3fe62e4200097882 */ /* 0x000fe20000000000 */
[----:B------:R-:W-:Y:S01]  /*03d0*/  DADD R24, -RZ, -R16 ;  /* 0x00000000ff187229 */ /* 0x000fe20000000910 */
[----:B------:R-:W-:Y:S02]  /*03e0*/  BSSY.RECONVERGENT B4, `(.L_x_8) ;  /* 0x0000036000047945 */ /* 0x000fe40003800200 */
[----:B------:R-:W-:-:S07]  /*03f0*/  DFMA R18, R16, -R18, 6.75539944105574400000e+15 ;  /* 0x433800001012742b */ /* 0x000fce0000000812 */
[----:B------:R-:W-:Y:S01]  /*0400*/  FSETP.GEU.AND P1, PT, |R25|, 4.1917929649353027344, PT ;  /* 0x4086232b1900780b */ /* 0x000fe20003f2e200 */
[----:B------:R-:W-:-:S08]  /*0410*/  DADD R22, R18, -6.75539944105574400000e+15 ;  /* 0xc338000012167429 */ /* 0x000fd00000000000 */
[----:B------:R-:W-:Y:S01]  /*0420*/  DFMA R20, R22, -UR8, -R16 ;  /* 0x8000000816147c2b */ /* 0x000fe20008000810 */
[----:B------:R-:W-:Y:S01]  /*0430*/  UMOV UR8, 0x3b39803f ;  /* 0x3b39803f00087882 */ /* 0x000fe20000000000 */
[----:B------:R-:W-:-:S06]  /*0440*/  UMOV UR9, 0x3c7abc9e ;  /* 0x3c7abc9e00097882 */ /* 0x000fcc0000000000 */
[----:B------:R-:W-:Y:S01]  /*0450*/  DFMA R20, R22, -UR8, R20 ;  /* 0x8000000816147c2b */ /* 0x000fe20008000014 */
[----:B------:R-:W-:Y:S01]  /*0460*/  UMOV UR8, 0x69ce2bdf ;  /* 0x69ce2bdf00087882 */ /* 0x000fe20000000000 */
[----:B------:R-:W-:Y:S01]  /*0470*/  IMAD.MOV.U32 R22, RZ, RZ, -0x35dec16 ;  /* 0xfca213eaff167424 */ /* 0x000fe200078e00ff */
[----:B------:R-:W-:Y:S01]  /*0480*/  UMOV UR9, 0x3e5ade15 ;  /* 0x3e5ade1500097882 */ /* 0x000fe20000000000 */
[----:B------:R-:W-:-:S06]  /*0490*/  IMAD.MOV.U32 R23, RZ, RZ, 0x3e928af3 ;  /* 0x3e928af3ff177424 */ /* 0x000fcc00078e00ff */
[----:B------:R-:W-:Y:S01]  /*04a0*/  DFMA R22, R20, UR8, R22 ;  /* 0x0000000814167c2b */ /* 0x000fe20008000016 */
[----:B------:R-:W-:Y:S01]  /*04b0*/  UMOV UR8, 0x62401315 ;  /* 0x6240131500087882 */ /* 0x000fe20000000000 */
[----:B------:R-:W-:-:S06]  /*04c0*/  UMOV UR9, 0x3ec71dee ;  /* 0x3ec71dee00097882 */ /* 0x000fcc0000000000 */
[----:B------:R-:W-:Y:S01]  /*04d0*/  DFMA R22, R20, R22, UR8 ;  /* 0x0000000814167e2b */ /* 0x000fe20008000016 */
        /* <DEDUP_REMOVED lines=20> */
[----:B------:R-:W-:-:S08]  /*0620*/  DFMA R22, R20, R22, UR8 ;  /* 0x0000000814167e2b */ /* 0x000fd00008000016 */
[----:B------:R-:W-:-:S08]  /*0630*/  DFMA R22, R20, R22, 1 ;  /* 0x3ff000001416742b */ /* 0x000fd00000000016 */
[----:B------:R-:W-:-:S10]  /*0640*/  DFMA R22, R20, R22, 1 ;  /* 0x3ff000001416742b */ /* 0x000fd40000000016 */
[----:B------:R-:W-:Y:S02]  /*0650*/  IMAD R21, R18, 0x100000, R23 ;  /* 0x0010000012157824 */ /* 0x000fe400078e0217 */
[----:B------:R-:W-:Y:S01]  /*0660*/  IMAD.MOV.U32 R20, RZ, RZ, R22 ;  /* 0x000000ffff147224 */ /* 0x000fe200078e0016 */
[----:B------:R-:W-:Y:S06]  /*0670*/  @!P1 BRA `(.L_x_9) ;  /* 0x0000000000309947 */ /* 0x000fec0003800000 */
[----:B------:R-:W-:Y:S01]  /*0680*/  FSETP.GEU.AND P2, PT, |R25|, 4.2275390625, PT ;  /* 0x408748001900780b */ /* 0x000fe20003f4e200 */
[C---:B------:R-:W-:Y:S02]  /*0690*/  DADD R20, -R16.reuse, +INF ;  /* 0x7ff0000010147429 */ /* 0x040fe40000000100 */
[----:B------:R-:W-:-:S08]  /*06a0*/  DSETP.GT.AND P1, PT, R16, RZ, PT ;  /* 0x000000ff1000722a */ /* 0x000fd00003f24000 */
[----:B------:R-:W-:Y:S02]  /*06b0*/  FSEL R20, R20, RZ, !P1 ;  /* 0x000000ff14147208 */ /* 0x000fe40004800000 */
[----:B------:R-:W-:Y:S02]  /*06c0*/  @!P2 LEA.HI R19, R18, R18, RZ, 0x1 ;  /* 0x000000121213a211 */ /* 0x000fe400078f08ff */
[----:B------:R-:W-:Y:S02]  /*06d0*/  FSEL R21, R21, RZ, !P1 ;  /* 0x000000ff15157208 */ /* 0x000fe40004800000 */
[----:B------:R-:W-:-:S05]  /*06e0*/  @!P2 SHF.R.S32.HI R19, RZ, 0x1, R19 ;  /* 0x00000001ff13a819 */ /* 0x000fca0000011413 */
[----:B------:R-:W-:Y:S02]  /*06f0*/  @!P2 IMAD.IADD R16, R18, 0x1, -R19 ;  /* 0x000000011210a824 */ /* 0x000fe400078e0a13 */
[----:B------:R-:W-:-:S03]  /*0700*/  @!P2 IMAD R23, R19, 0x100000, R23 ;  /* 0x001000001317a824 */ /* 0x000fc600078e0217 */
[----:B------:R-:W-:Y:S01]  /*0710*/  @!P2 LEA R17, R16, 0x3ff00000, 0x14 ;  /* 0x3ff000001011a811 */ /* 0x000fe200078ea0ff */
[----:B------:R-:W-:-:S06]  /*0720*/  @!P2 IMAD.MOV.U32 R16, RZ, RZ, RZ ;  /* 0x000000ffff10a224 */ /* 0x000fcc00078e00ff */
[----:B------:R-:W-:-:S11]  /*0730*/  @!P2 DMUL R20, R22, R16 ;  /* 0x000000101614a228 */ /* 0x000fd60000000000 */
.L_x_9:
[----:B------:R-:W-:Y:S05]  /*0740*/  BSYNC.RECONVERGENT B4 ;  /* 0x0000000000047941 */ /* 0x000fea0003800200 */
.L_x_8:
[----:B------:R-:W-:-:S11]  /*0750*/  DADD R20, -R20, 1 ;  /* 0x3ff0000014147429 */ /* 0x000fd60000000100 */
.L_x_7:
[----:B------:R-:W-:Y:S05]  /*0760*/  BSYNC.RECONVERGENT B3 ;  /* 0x0000000000037941 */ /* 0x000fea0003800200 */
.L_x_6:
[----:B------:R-:W2:Y:S01]  /*0770*/  LDG.E.64 R16, desc[UR18][R14.64+0x8] ;  /* 0x000008120e107981 */ /* 0x000ea2000c1e1b00 */
[----:B------:R-:W-:Y:S01]  /*0780*/  BSSY.RECONVERGENT B3, `(.L_x_10) ;  /* 0x0000044000037945 */ /* 0x000fe20003800200 */
[----:B------:R-:W-:Y:S01]  /*0790*/  DADD R8, R20, R8 ;  /* 0x0000000014087229 */ /* 0x000fe20000000008 */
[----:B------:R-:W-:Y:S01]  /*07a0*/  CS2R R20, SRZ ;  /* 0x0000000000147805 */ /* 0x000fe2000001ff00 */
        /* <DEDUP_REMOVED lines=9> */
[----:B------:R-:W-:-:S08]  /*0840*/  DFMA R14, R16, -R14, 6.75539944105574400000e+15 ;  /* 0x43380000100e742b */ /* 0x000fd0000000080e */
        /* <DEDUP_REMOVED lines=35> */
[----:B------:R-:W-:Y:S01]  /*0a80*/  DFMA R18, R22, R18, 1 ;  /* 0x3ff000001612742b */ /* 0x000fe20000000012 */
[----:B------:R-:W-:-:S05]  /*0a90*/  IMAD.MOV.U32 R22, RZ, RZ, R21 ;  /* 0x000000ffff167224 */ /* 0x000fca00078e0015 */
[----:B------:R-:W-:-:S04]  /*0aa0*/  FSETP.GEU.AND P1, PT, |R22|, 4.1917929649353027344, PT ;  /* 0x4086232b1600780b */ /* 0x000fc80003f2e200 */
[----:B------:R-:W-:Y:S02]  /*0ab0*/  IMAD R21, R14, 0x100000, R19 ;  /* 0x001000000e157824 */ /* 0x000fe400078e0213 */
[----:B------:R-:W-:-:S07]  /*0ac0*/  IMAD.MOV.U32 R20, RZ, RZ, R18 ;  /* 0x000000ffff147224 */ /* 0x000fce00078e0012 */
[----:B------:R-:W-:Y:S05]  /*0ad0*/  @!P1 BRA `(.L_x_13) ;  /* 0x0000000000309947 */ /* 0x000fea0003800000 */
        /* <DEDUP_REMOVED lines=9> */
[----:B------:R-:W-:Y:S02]  /*0b70*/  @!P2 LEA R15, R14, 0x3ff00000, 0x14 ;  /* 0x3ff000000e0fa811 */ /* 0x000fe400078ea0ff */
[----:B------:R-:W-:-:S06]  /*0b80*/  @!P2 MOV R14, RZ ;  /* 0x000000ff000ea202 */ /* 0x000fcc0000000f00 */
[----:B------:R-:W-:-:S11]  /*0b90*/  @!P2 DMUL R20, R18, R14 ;  /* 0x0000000e1214a228 */ /* 0x000fd60000000000 */
.L_x_13:
[----:B------:R-:W-:Y:S05]  /*0ba0*/  BSYNC.RECONVERGENT B4 ;  /* 0x0000000000047941 */ /* 0x000fea0003800200 */
.L_x_12:
[----:B------:R-:W-:-:S11]  /*0bb0*/  DADD R20, -R20, 1 ;  /* 0x3ff0000014147429 */ /* 0x000fd60000000100 */
.L_x_11:
[----:B------:R-:W-:Y:S05]  /*0bc0*/  BSYNC.RECONVERGENT B3 ;  /* 0x0000000000037941 */ /* 0x000fea0003800200 */
.L_x_10:
[----:B------:R-:W-:Y:S01]  /*0bd0*/  DADD R8, R8, R20 ;  /* 0x0000000008087229 */ /* 0x000fe20000000014 */
[----:B------:R-:W-:Y:S10]  /*0be0*/  @P0 BRA `(.L_x_14) ;  /* 0xfffffff400c40947 */ /* 0x000ff4000383ffff */
[----:B------:R-:W-:Y:S05]  /*0bf0*/  BSYNC.RECONVERGENT B0 ;  /* 0x0000000000007941 */ /* 0x000fea0003800200 */
.L_x_5:
[----:B------:R-:W-:-:S07]  /*0c00*/  IMAD.MOV.U32 R27, RZ, RZ, RZ ;  /* 0x000000ffff1b7224 */ /* 0x000fce00078e00ff */
.L_x_4:
[----:B------:R-:W-:Y:S05]  /*0c10*/  BSYNC.RECONVERGENT B1 ;  /* 0x0000000000017941 */ /* 0x000fea0003800200 */
.L_x_3:
[----:B------:R-:W-:-:S04]  /*0c20*/  LOP3.LUT R4, R4, 0x1, RZ, 0xc0, !PT ;  /* 0x0000000104047812 */ /* 0x000fc800078ec0ff */
[----:B------:R-:W-:-:S13]  /*0c30*/  ISETP.NE.U32.AND P0, PT, R4, 0x1, PT ;  /* 0x000000010400780c */ /* 0x000fda0003f05070 */
[----:B------:R-:W-:Y:S05]  /*0c40*/  @P0 BRA `(.L_x_2) ;  /* 0x00000004001c0947 */ /* 0x000fea0003800000 */
[----:B-----5:R-:W-:-:S04]  /*0c50*/  LEA R6, P0, R26, R6, 0x3 ;  /* 0x000000061a067211 */ /* 0x020fc800078018ff */
[----:B------:R-:W-:-:S05]  /*0c60*/  LEA.HI.X R7, R26, R7, R27, 0x3, P0 ;  /* 0x000000071a077211 */ /* 0x000fca00000f1c1b */
[----:B------:R-:W2:Y:S01]  /*0c70*/  LDG.E.64 R4, desc[UR18][R6.64] ;  /* 0x0000001206047981 */ /* 0x000ea2000c1e1b00 */
[----:B------:R-:W-:Y:S01]  /*0c80*/  BSSY.RECONVERGENT B0, `(.L_x_15) ;  /* 0x0000042000007945 */ /* 0x000fe20003800200 */
[----:B------:R-:W-:Y:S01]  /*0c90*/  CS2R R16, SRZ ;  /* 0x0000000000107805 */ /* 0x000fe2000001ff00 */
[----:B--2---:R-:W-:-:S08]  /*0ca0*/  DADD R4, -R4, R12 ;  /* 0x0000000004047229 */ /* 0x004fd0000000010c */
[----:B------:R-:W-:-:S14]  /*0cb0*/  DSETP.GEU.AND P0, PT, R4, RZ, PT ;  /* 0x000000ff0400722a */ /* 0x000fdc0003f0e000 */
[----:B------:R-:W-:Y:S05]  /*0cc0*/  @!P0 BRA `(.L_x_16) ;  /* 0x0000000000f48947 */ /* 0x000fea0003800000 */
[----:B------:R-:W-:Y:S01]  /*0cd0*/  IMAD.MOV.U32 R6, RZ, RZ, 0x652b82fe ;  /* 0x652b82feff067424 */ /* 0x000fe200078e00ff */
[----:B------:R-:W-:Y:S01]  /*0ce0*/  UMOV UR8, 0xfefa39ef ;  /* 0xfefa39ef00087882 */ /* 0x000fe20000000000 */
[----:B------:R-:W-:Y:S01]  /*0cf0*/  IMAD.MOV.U32 R7, RZ, RZ, 0x3ff71547 ;  /* 0x3ff71547ff077424 */ /* 0x000fe200078e00ff */
[----:B------:R-:W-:Y:S01]  /*0d00*/  UMOV UR9, 0x3fe62e42 ;  /* 0x3fe62e4200097882 */ /* 0x000fe20000000000 */
[----:B------:R-:W-:Y:S01]  /*0d10*/  DADD R18, -RZ, -R4 ;  /* 0x00000000ff127229 */ /* 0x000fe20000000904 */
[----:B------:R-:W-:Y:S03]  /*0d20*/  BSSY.RECONVERGENT B1, `(.L_x_17) ;  /* 0x0000036000017945 */ /* 0x000fe60003800200 */
[----:B------:R-:W-:-:S06]  /*0d30*/  DFMA R6, R4, -R6, 6.75539944105574400000e+15 ;  /* 0x433800000406742b */ /* 0x000fcc0000000806 */
[----:B------:R-:W-:Y:S02]  /*0d40*/  FSETP.GEU.AND P0, PT, |R19|, 4.1917929649353027344, PT ;  /* 0x4086232b1300780b */ /* 0x000fe40003f0e200 */
        /* <DEDUP_REMOVED lines=45> */
[----:B------:R-:W-:-:S04]  /*1020*/  @!P1 SHF.R.S32.HI R7, RZ, 0x1, R7 ;  /* 0x00000001ff079819 */ /* 0x000fc80000011407 */
[----:B------:R-:W-:Y:S01]  /*1030*/  @!P1 IADD3 R4, PT, PT, R6, -R7, RZ ;  /* 0x8000000706049210 */ /* 0x000fe20007ffe0ff */
[----:B------:R-:W-:-:S03]  /*1040*/  @!P1 IMAD R15, R7, 0x100000, R15 ;  /* 0x00100000070f9824 */ /* 0x000fc600078e020f */
[----:B------:R-:W-:Y:S01]  /*1050*/  @!P1 LEA R5, R4, 0x3ff00000, 0x14 ;  /* 0x3ff0000004059811 */ /* 0x000fe200078ea0ff */
[----:B------:R-:W-:-:S06]  /*1060*/  @!P1 IMAD.MOV.U32 R4, RZ, RZ, RZ ;  /* 0x000000ffff049224 */ /* 0x000fcc00078e00ff */
[----:B------:R-:W-:-:S11]  /*1070*/  @!P1 DMUL R16, R14, R4 ;  /* 0x000000040e109228 */ /* 0x000fd60000000000 */
.L_x_18:
[----:B------:R-:W-:Y:S05]  /*1080*/  BSYNC.RECONVERGENT B1 ;  /* 0x0000000000017941 */ /* 0x000fea0003800200 */
.L_x_17:
[----:B------:R-:W-:-:S11]  /*1090*/  DADD R16, -R16, 1 ;  /* 0x3ff0000010107429 */ /* 0x000fd60000000100 */
.L_x_16:
[----:B------:R-:W-:Y:S05]  /*10a0*/  BSYNC.RECONVERGENT B0 ;  /* 0x0000000000007941 */ /* 0x000fea0003800200 */
.L_x_15:
[----:B------:R-:W-:-:S11]  /*10b0*/  DADD R8, R8, R16 ;  /* 0x0000000008087229 */ /* 0x000fd60000000010 */
.L_x_2:
[----:B------:R-:W-:Y:S05]  /*10c0*/  BSYNC.RECONVERGENT B2 ;  /* 0x0000000000027941 */ /* 0x000fea0003800200 */
.L_x_1:
[----:B------:R-:W-:Y:S01]  /*10d0*/  IMAD.U32 R14, RZ, RZ, UR20 ;  /* 0x00000014ff0e7e24 */ /* 0x000fe2000f8e00ff */
[----:B------:R-:W0:Y:S01]  /*10e0*/  LDCU UR5, c[0x0][0x3bc] ;  /* 0x00007780ff0577ac */ /* 0x000e220008000800 */
[----:B------:R-:W-:-:S05]  /*10f0*/  IMAD.U32 R15, RZ, RZ, UR21 ;  /* 0x00000015ff0f7e24 */ /* 0x000fca000f8e00ff */
[----:B------:R-:W2:Y:S02]  /*1100*/  LDG.E.64 R4, desc[UR18][R14.64] ;  /* 0x000000120e047981 */ /* 0x000ea4000c1e1b00 */
[----:B--2---:R-:W-:-:S06]  /*1110*/  IMAD.WIDE.U32 R4, R2, 0x8, R4 ;  /* 0x0000000802047825 */ /* 0x004fcc00078e0004 */
[----:B------:R-:W2:Y:S01]  /*1120*/  LDG.E.64 R4, desc[UR18][R4.64] ;  /* 0x0000001204047981 */ /* 0x000ea2000c1e1b00 */
[----:B------:R-:W-:Y:S01]  /*1130*/  VIADD R2, R2, 0x1 ;  /* 0x0000000102027836 */ /* 0x000fe20000000000 */
[----:B------:R-:W-:Y:S01]  /*1140*/  UMOV UR8, 0xeb1c432d ;  /* 0xeb1c432d00087882 */ /* 0x000fe20000000000 */
[----:B------:R-:W-:Y:S02]  /*1150*/  UMOV UR9, 0x3f1a36e2 ;  /* 0x3f1a36e200097882 */ /* 0x000fe40000000000 */
[----:B------:R-:W-:Y:S01]  /*1160*/  DADD R12, R12, UR8 ;  /* 0x000000080c0c7e29 */ /* 0x000fe20008000000 */
[----:B0-----:R-:W-:Y:S01]  /*1170*/  ISETP.NE.AND P0, PT, R2, UR5, PT ;  /* 0x0000000502007c0c */ /* 0x001fe2000bf05270 */
[----:B--2--5:R-:W-:-:S05]  /*1180*/  IMAD.WIDE R6, R3, 0x8, R4 ;  /* 0x0000000803067825 */ /* 0x024fca00078e0204 */
[----:B------:R0:W-:Y:S07]  /*1190*/  STG.E.64 desc[UR18][R6.64], R8 ;  /* 0x0000000806007986 */ /* 0x0001ee000c101b12 */
[----:B------:R-:W-:Y:S05]  /*11a0*/  @P0 BRA `(.L_x_19) ;  /* 0xfffffff000080947 */ /* 0x000fea000383ffff */
[----:B------:R-:W-:Y:S02]  /*11b0*/  IMAD.U32 R4, RZ, RZ, UR6 ;  /* 0x00000006ff047e24 */ /* 0x000fe4000f8e00ff */
[----:B------:R-:W-:-:S05]  /*11c0*/  IMAD.U32 R5, RZ, RZ, UR7 ;  /* 0x00000007ff057e24 */ /* 0x000fca000f8e00ff */
[----:B------:R-:W2:Y:S01]  /*11d0*/  LDG.E R4, desc[UR18][R4.64] ;  /* 0x0000001204047981 */ /* 0x000ea2000c1e1900 */
[----:B------:R-:W-:-:S04]  /*11e0*/  IADD3 R3, PT, PT, R0, R3, RZ ;  /* 0x0000000300037210 */ /* 0x000fc80007ffe0ff */
[----:B--2---:R-:W-:-:S13]  /*11f0*/  ISETP.GE.AND P0, PT, R3, R4, PT ;  /* 0x000000040300720c */ /* 0x004fda0003f06270 */
[----:B------:R-:W-:Y:S05]  /*1200*/  @!P0 BRA `(.L_x_20) ;  /* 0xffffffec00e08947 */ /* 0x000fea000383ffff */
[----:B------:R-:W-:Y:S05]  /*1210*/  EXIT ;  /* 0x000000000000794d */ /* 0x000fea0003800000 */
.L_x_0:
[----:B------:R-:W0:Y:S01]  /*1220*/  LDCU.64 UR12, c[0x0][0x380] ;  /* 0x00007000ff0c77ac */ /* 0x000e220008000a00 */
[----:B------:R-:W1:Y:S01]  /*1230*/  LDCU.64 UR6, c[0x0][0x390] ;  /* 0x00007200ff0677ac */ /* 0x000e620008000a00 */
[----:B------:R-:W2:Y:S01]  /*1240*/  LDCU.64 UR14, c[0x0][0x3a8] ;  /* 0x00007500ff0e77ac */ /* 0x000ea20008000a00 */
[----:B------:R-:W-:Y:S02]  /*1250*/  UIADD3 UR16, UPT, UPT, UR4, -0x1, URZ ;  /* 0xffffffff04107890 */ /* 0x000fe4000fffe0ff */
[----:B------:R-:W-:Y:S02]  /*1260*/  UIMAD.WIDE.U32 UR4, UR4, 0x8, UR8 ;  /* 0x00000008040478a5 */ /* 0x000fe4000f8e0008 */
[----:B------:R-:W-:Y:S02]  /*1270*/  UIMAD.WIDE.U32 UR10, UR16, 0x8, UR10 ;  /* 0x00000008100a78a5 */ /* 0x000fe4000f8e000a */
[----:B0-----:R-:W-:Y:S02]  /*1280*/  UIMAD.WIDE.U32 UR8, UR16, 0x8, UR12 ;  /* 0x00000008100878a5 */ /* 0x001fe4000f8e000c */
[----:B-1----:R-:W-:-:S02]  /*1290*/  UIMAD.WIDE.U32 UR6, UR16, 0x8, UR6 ;  /* 0x00000008100678a5 */ /* 0x002fc4000f8e0006 */
[----:B--2---:R-:W-:-:S12]  /*12a0*/  UIMAD.WIDE.U32 UR12, UR16, 0x8, UR14 ;  /* 0x00000008100c78a5 */ /* 0x004fd8000f8e000e */
.L_x_54:
[----:B------:R-:W-:Y:S01]  /*12b0*/  IMAD.MOV.U32 R0, RZ, RZ, RZ ;  /* 0x000000ffff007224 */ /* 0x000fe200078e00ff */
[----:B------:R-:W-:-:S07]  /*12c0*/  CS2R R4, SRZ ;  /* 0x0000000000047805 */ /* 0x000fce000001ff00 */
.L_x_53:
[----:B------:R-:W0:Y:S08]  /*12d0*/  LDC R9, c[0x0][0x3c0] ;  /* 0x0000f000ff097b82 */ /* 0x000e300000000800 */
[----:B------:R-:W0:Y:S02]  /*12e0*/  LDC.64 R6, c[0x0][0x3a0] ;  /* 0x0000e800ff067b82 */ /* 0x000e240000000a00 */
[----:B0-----:R-:W-:-:S05]  /*12f0*/  IMAD.WIDE R8, R9, 0x8, R6 ;  /* 0x0000000809087825 */ /* 0x001fca00078e0206 */
[----:B------:R-:W2:Y:S02]  /*1300*/  LDG.E.64 R6, desc[UR18][R8.64] ;  /* 0x0000001208067981 */ /* 0x000ea4000c1e1b00 */
[----:B--2---:R-:W-:-:S05]  /*1310*/  IMAD.WIDE R6, R3, 0x4, R6 ;  /* 0x0000000403067825 */ /* 0x004fca00078e0206 */
[----:B------:R-:W2:Y:S01]  /*1320*/  LDG.E R10, desc[UR18][R6.64] ;  /* 0x00000012060a7981 */ /* 0x000ea2000c1e1900 */
[----:B------:R-:W-:Y:S01]  /*1330*/  BSSY.RECONVERGENT B2, `(.L_x_21) ;  /* 0x00000f0000027945 */ /* 0x000fe20003800200 */
[----:B------:R-:W-:Y:S02]  /*1340*/  CS2R R12, SRZ ;  /* 0x00000000000c7805 */ /* 0x000fe4000001ff00 */
[----:B--2---:R-:W-:-:S13]  /*1350*/  ISETP.GE.AND P0, PT, R10, 0x1, PT ;  /* 0x000000010a00780c */ /* 0x004fda0003f06270 */
[----:B------:R-:W-:Y:S05]  /*1360*/  @!P0 BRA `(.L_x_22) ;  /* 0x0000000c00b08947 */ /* 0x000fea0003800000 */
[----:B------:R-:W0:Y:S02]  /*1370*/  LDC.64 R6, c[0x0][0x398] ;  /* 0x0000e600ff067b82 */ /* 0x000e240000000a00 */
[----:B0-----:R-:W-:-:S06]  /*1380*/  IMAD.WIDE R6, R3, 0x8, R6 ;  /* 0x0000000803067825 */ /* 0x001fcc00078e0206 */
[----:B------:R-:W5:Y:S01]  /*1390*/  LDG.E.64 R6, desc[UR18][R6.64] ;  /* 0x0000001206067981 */ /* 0x000f62000c1e1b00 */
[----:B------:R-:W-:Y:S01]  /*13a0*/  ISETP.NE.AND P0, PT, R10, 0x1, PT ;  /* 0x000000010a00780c */ /* 0x000fe20003f05270 */
[----:B------:R-:W-:Y:S01]  /*13b0*/  BSSY.RECONVERGENT B1, `(.L_x_23) ;  /* 0x000009c000017945 */ /* 0x000fe20003800200 */
[----:B------:R-:W-:Y:S02]  /*13c0*/  CS2R R12, SRZ ;  /* 0x00000000000c7805 */ /* 0x000fe4000001ff00 */
[----:B------:R-:W-:-:S09]  /*13d0*/  CS2R R8, SRZ ;  /* 0x0000000000087805 */ /* 0x000fd2000001ff00 */
[----:B------:R-:W-:Y:S05]  /*13e0*/  @!P0 BRA `(.L_x_24) ;  /* 0x0000000800608947 */ /* 0x000fea0003800000 */
[----:B-----5:R-:W-:Y:S01]  /*13f0*/  IADD3 R8, P0, PT, R6, 0x8, RZ ;  /* 0x0000000806087810 */ /* 0x020fe20007f1e0ff */
[----:B------:R-:W-:Y:S01]  /*1400*/  BSSY.RECONVERGENT B0, `(.L_x_25) ;  /* 0x0000094000007945 */ /* 0x000fe20003800200 */
[----:B------:R-:W-:Y:S02]  /*1410*/  LOP3.LUT R2, R10, 0x7ffffffe, RZ, 0xc0, !PT ;  /* 0x7ffffffe0a027812 */ /* 0x000fe400078ec0ff */
[----:B------:R-:W-:Y:S01]  /*1420*/  CS2R R12, SRZ ;  /* 0x00000000000c7805 */ /* 0x000fe2000001ff00 */
[----:B------:R-:W-:Y:S02]  /*1430*/  IMAD.X R9, RZ, RZ, R7, P0 ;  /* 0x000000ffff097224 */ /* 0x000fe400000e0607 */
[----:B------:R-:W-:-:S07]  /*1440*/  IMAD.MOV R2, RZ, RZ, -R2 ;  /* 0x000000ffff027224 */ /* 0x000fce00078e0a02 */
.L_x_34:
[----:B------:R-:W2:Y:S01]  /*1450*/  LDG.E.64 R14, desc[UR18][R8.64+-0x8] ;  /* 0xfffff812080e7981 */ /* 0x000ea2000c1e1b00 */
[----:B------:R-:W-:Y:S01]  /*1460*/  VIADD R2, R2, 0x2 ;  /* 0x0000000202027836 */ /* 0x000fe20000000000 */
[----:B------:R-:W-:Y:S01]  /*1470*/  BSSY.RECONVERGENT B3, `(.L_x_26) ;  /* 0x0000043000037945 */ /* 0x000fe20003800200 */
[----:B------:R-:W-:-:S03]  /*1480*/  CS2R R18, SRZ ;  /* 0x0000000000127805 */ /* 0x000fc6000001ff00 */
[----:B------:R-:W-:Y:S01]  /*1490*/  ISETP.NE.AND P0, PT, R2, RZ, PT ;  /* 0x000000ff0200720c */ /* 0x000fe20003f05270 */
        /* <DEDUP_REMOVED lines=18> */
[----:B------:R-:W-:Y:S01]  /*15c0*/  MOV R21, 0x3e928af3 ;  /* 0x3e928af300157802 */ /* 0x000fe20000000f00 */
[----:B------:R-:W-:-:S05]  /*15d0*/  UMOV UR15, 0x3e5ade15 ;  /* 0x3e5ade15000f7882 */ /* 0x000fca0000000000 */
        /* <DEDUP_REMOVED lines=42> */
.L_x_29:
[----:B------:R-:W-:Y:S05]  /*1880*/  BSYNC.RECONVERGENT B4 ;  /* 0x0000000000047941 */ /* 0x000fea0003800200 */
.L_x_28:
[----:B------:R-:W-:-:S11]  /*1890*/  DADD R18, -R18, 1 ;  /* 0x3ff0000012127429 */ /* 0x000fd60000000100 */
.L_x_27:
[----:B------:R-:W-:Y:S05]  /*18a0*/  BSYNC.RECONVERGENT B3 ;  /* 0x0000000000037941 */ /* 0x000fea0003800200 */
.L_x_26:
        /* <DEDUP_REMOVED lines=21> */
[----:B------:R-:W-:Y:S01]  /*1a00*/  MOV R20, 0xfca213ea ;  /* 0xfca213ea00147802 */ /* 0x000fe20000000f00 */
[----:B------:R-:W-:Y:S01]  /*1a10*/  IMAD.MOV.U32 R21, RZ, RZ, 0x3e928af3 ;  /* 0x3e928af3ff157424 */ /* 0x000fe200078e00ff */
        /* <DEDUP_REMOVED lines=43> */
.L_x_33:
[----:B------:R-:W-:Y:S05]  /*1cd0*/  BSYNC.RECONVERGENT B4 ;  /* 0x0000000000047941 */ /* 0x000fea0003800200 */
.L_x_32:
[----:B------:R-:W-:-:S11]  /*1ce0*/  DADD R18, -R18, 1 ;  /* 0x3ff0000012127429 */ /* 0x000fd60000000100 */
.L_x_31:
[----:B------:R-:W-:Y:S05]  /*1cf0*/  BSYNC.RECONVERGENT B3 ;  /* 0x0000000000037941 */ /* 0x000fea0003800200 */
.L_x_30:
[----:B------:R-:W-:Y:S01]  /*1d00*/  IADD3 R8, P1, PT, R8, 0x10, RZ ;  /* 0x0000001008087810 */ /* 0x000fe20007f3e0ff */
[----:B------:R-:W-:-:S04]  /*1d10*/  DADD R12, R12, R18 ;  /* 0x000000000c0c7229 */ /* 0x000fc80000000012 */
[----:B------:R-:W-:Y:S01]  /*1d20*/  IMAD.X R9, RZ, RZ, R9, P1 ;  /* 0x000000ffff097224 */ /* 0x000fe200008e0609 */
[----:B------:R-:W-:Y:S07]  /*1d30*/  @P0 BRA `(.L_x_34) ;  /* 0xfffffff400c40947 */ /* 0x000fee000383ffff */
[----:B------:R-:W-:Y:S05]  /*1d40*/  BSYNC.RECONVERGENT B0 ;  /* 0x0000000000007941 */ /* 0x000fea0003800200 */
.L_x_25:
[----:B------:R-:W-:Y:S02]  /*1d50*/  LOP3.LUT R8, R10, 0x7ffffffe, RZ, 0xc0, !PT ;  /* 0x7ffffffe0a087812 */ /* 0x000fe400078ec0ff */
[----:B------:R-:W-:-:S07]  /*1d60*/  MOV R9, RZ ;  /* 0x000000ff00097202 */ /* 0x000fce0000000f00 */
.L_x_24:
[----:B------:R-:W-:Y:S05]  /*1d70*/  BSYNC.RECONVERGENT B1 ;  /* 0x0000000000017941 */ /* 0x000fea0003800200 */
.L_x_23:
        /* <DEDUP_REMOVED lines=62> */
[----:B------:R-:W-:Y:S01]  /*2160*/  @!P1 LEA.HI R2, R8, R8, RZ, 0x1 ;  /* 0x0000000808029211 */ /* 0x000fe200078f08ff */
[----:B------:R-:W-:Y:S01]  /*2170*/  @!P1 IMAD.MOV.U32 R6, RZ, RZ, R14 ;  /* 0x000000ffff069224 */ /* 0x000fe200078e000e */
[----:B------:R-:W-:Y:S02]  /*2180*/  FSEL R11, R11, RZ, !P0 ;  /* 0x000000ff0b0b7208 */ /* 0x000fe40004000000 */
[----:B------:R-:W-:-:S05]  /*2190*/  @!P1 SHF.R.S32.HI R7, RZ, 0x1, R2 ;  /* 0x00000001ff079819 */ /* 0x000fca0000011402 */
[----:B------:R-:W-:Y:S01]  /*21a0*/  @!P1 IMAD.IADD R8, R8, 0x1, -R7 ;  /* 0x0000000108089824 */ /* 0x000fe200078e0a07 */
[----:B------:R-:W-:-:S04]  /*21b0*/  @!P1 LEA R7, R7, R15, 0x14 ;  /* 0x0000000f07079211 */ /* 0x000fc800078ea0ff */
[----:B------:R-:W-:Y:S01]  /*21c0*/  @!P1 LEA R9, R8, 0x3ff00000, 0x14 ;  /* 0x3ff0000008099811 */ /* 0x000fe200078ea0ff */
[----:B------:R-:W-:-:S06]  /*21d0*/  @!P1 IMAD.MOV.U32 R8, RZ, RZ, RZ ;  /* 0x000000ffff089224 */ /* 0x000fcc00078e00ff */
[----:B------:R-:W-:-:S11]  /*21e0*/  @!P1 DMUL R10, R6, R8 ;  /* 0x00000008060a9228 */ /* 0x000fd60000000000 */
.L_x_38:
[----:B------:R-:W-:Y:S05]  /*21f0*/  BSYNC.RECONVERGENT B1 ;  /* 0x0000000000017941 */ /* 0x000fea0003800200 */
.L_x_37:
[----:B------:R-:W-:-:S11]  /*2200*/  DADD R8, -R10, 1 ;  /* 0x3ff000000a087429 */ /* 0x000fd60000000100 */
.L_x_36:
[----:B------:R-:W-:Y:S05]  /*2210*/  BSYNC.RECONVERGENT B0 ;  /* 0x0000000000007941 */ /* 0x000fea0003800200 */
.L_x_35:
[----:B------:R-:W-:-:S11]  /*2220*/  DADD R12, R12, R8 ;  /* 0x000000000c0c7229 */ /* 0x000fd60000000008 */
.L_x_22:
[----:B------:R-:W-:Y:S05]  /*2230*/  BSYNC.RECONVERGENT B2 ;  /* 0x0000000000027941 */ /* 0x000fea0003800200 */
.L_x_21:
[----:B------:R-:W-:Y:S02]  /*2240*/  IMAD.U32 R16, RZ, RZ, UR20 ;  /* 0x00000014ff107e24 */ /* 0x000fe4000f8e00ff */
[----:B------:R-:W-:-:S05]  /*2250*/  IMAD.U32 R17, RZ, RZ, UR21 ;  /* 0x00000015ff117e24 */ /* 0x000fca000f8e00ff */
[----:B-----5:R-:W2:Y:S02]  /*2260*/  LDG.E.64 R6, desc[UR18][R16.64] ;  /* 0x0000001210067981 */ /* 0x020ea4000c1e1b00 */
[----:B--2---:R-:W-:-:S06]  /*2270*/  IMAD.WIDE.U32 R6, R0, 0x8, R6 ;  /* 0x0000000800067825 */ /* 0x004fcc00078e0006 */
[----:B------:R-:W2:Y:S01]  /*2280*/  LDG.E.64 R6, desc[UR18][R6.64] ;  /* 0x0000001206067981 */ /* 0x000ea2000c1e1b00 */
[----:B------:R-:W-:Y:S02]  /*2290*/  IMAD.U32 R18, RZ, RZ, UR4 ;  /* 0x00000004ff127e24 */ /* 0x000fe4000f8e00ff */
[----:B------:R-:W-:Y:S02]  /*22a0*/  IMAD.U32 R19, RZ, RZ, UR5 ;  /* 0x00000005ff137e24 */ /* 0x000fe4000f8e00ff */
[----:B--2---:R-:W-:-:S05]  /*22b0*/  IMAD.WIDE R8, R3, 0x8, R6 ;  /* 0x0000000803087825 */ /* 0x004fca00078e0206 */
[----:B------:R0:W-:Y:S04]  /*22c0*/  STG.E.64 desc[UR18][R8.64], R12 ;  /* 0x0000000c08007986 */ /* 0x0001e8000c101b12 */
[----:B------:R-:W2:Y:S02]  /*22d0*/  LDG.E.64 R10, desc[UR18][R18.64] ;  /* 0x00000012120a7981 */ /* 0x000ea4000c1e1b00 */
[----:B--2---:R-:W-:-:S05]  /*22e0*/  IMAD.WIDE R14, R3, 0x4, R10 ;  /* 0x00000004030e7825 */ /* 0x004fca00078e020a */
[----:B------:R-:W2:Y:S01]  /*22f0*/  LDG.E R2, desc[UR18][R14.64] ;  /* 0x000000120e027981 */ /* 0x000ea2000c1e1900 */
[----:B------:R-:W-:Y:S01]  /*2300*/  BSSY.RECONVERGENT B0, `(.L_x_39) ;  /* 0x00000bb000007945 */ /* 0x000fe20003800200 */
[----:B------:R-:W-:Y:S02]  /*2310*/  CS2R R10, SRZ ;  /* 0x00000000000a7805 */ /* 0x000fe4000001ff00 */
[----:B--2---:R-:W-:-:S13]  /*2320*/  ISETP.GE.AND P0, PT, R2, 0x1, PT ;  /* 0x000000010200780c */ /* 0x004fda0003f06270 */
[----:B0-----:R-:W-:Y:S05]  /*2330*/  @!P0 BRA `(.L_x_40) ;  /* 0x0000000800dc8947 */ /* 0x001fea0003800000 */
[----:B------:R-:W0:Y:S02]  /*2340*/  LDC.64 R6, c[0x0][0x398] ;  /* 0x0000e600ff067b82 */ /* 0x000e240000000a00 */
[----:B0-----:R-:W-:-:S06]  /*2350*/  IMAD.WIDE R8, R3, 0x8, R6 ;  /* 0x0000000803087825 */ /* 0x001fcc00078e0206 */
[----:B------:R-:W5:Y:S01]  /*2360*/  LDG.E.64 R8, desc[UR18][R8.64] ;  /* 0x0000001208087981 */ /* 0x000f62000c1e1b00 */
[----:B------:R-:W-:Y:S01]  /*2370*/  ISETP.GE.U32.AND P0, PT, R2, 0x10, PT ;  /* 0x000000100200780c */ /* 0x000fe20003f06070 */
[----:B------:R-:W-:Y:S01]  /*2380*/  BSSY.RECONVERGENT B1, `(.L_x_41) ;  /* 0x0000058000017945 */ /* 0x000fe20003800200 */
[----:B------:R-:W-:Y:S01]  /*2390*/  IMAD.MOV.U32 R7, RZ, RZ, RZ ;  /* 0x000000ffff077224 */ /* 0x000fe200078e00ff */
[----:B------:R-:W-:-:S10]  /*23a0*/  CS2R R10, SRZ ;  /* 0x00000000000a7805 */ /* 0x000fd4000001ff00 */
[----:B------:R-:W-:Y:S05]  /*23b0*/  @!P0 BRA `(.L_x_42) ;  /* 0x0000000400508947 */ /* 0x000fea0003800000 */
[----:B------:R-:W-:Y:S01]  /*23c0*/  BSSY.RECONVERGENT B2, `(.L_x_42) ;  /* 0x0000053000027945 */ /* 0x000fe20003800200 */
[----:B------:R-:W-:Y:S02]  /*23d0*/  MOV R27, RZ ;  /* 0x000000ff001b7202 */ /* 0x000fe40000000f00 */
[----:B------:R-:W-:-:S07]  /*23e0*/  CS2R R10, SRZ ;  /* 0x00000000000a7805 */ /* 0x000fce000001ff00 */
.L_x_43:
[----:B-----5:R-:W-:-:S05]  /*23f0*/  IMAD.WIDE.U32 R28, R27, 0x8, R8 ;  /* 0x000000081b1c7825 */ /* 0x020fca00078e0008 */
[----:B------:R-:W2:Y:S04]  /*2400*/  LDG.E.64 R6, desc[UR18][R28.64] ;  /* 0x000000121c067981 */ /* 0x000ea8000c1e1b00 */
[----:B------:R-:W3:Y:S04]  /*2410*/  LDG.E.64 R20, desc[UR18][R28.64+0x8] ;  /* 0x000008121c147981 */ /* 0x000ee8000c1e1b00 */
[----:B------:R-:W4:Y:S04]  /*2420*/  LDG.E.64 R22, desc[UR18][R28.64+0x10] ;  /* 0x000010121c167981 */ /* 0x000f28000c1e1b00 */
[----:B------:R-:W4:Y:S04]  /*2430*/  LDG.E.64 R18, desc[UR18][R28.64+0x18] ;  /* 0x000018121c127981 */ /* 0x000f28000c1e1b00 */
[----:B------:R-:W4:Y:S04]  /*2440*/  LDG.E.64 R16, desc[UR18][R28.64+0x20] ;  /* 0x000020121c107981 */ /* 0x000f28000c1e1b00 */
[----:B------:R-:W4:Y:S04]  /*2450*/  LDG.E.64 R14, desc[UR18][R28.64+0x28] ;  /* 0x000028121c0e7981 */ /* 0x000f28000c1e1b00 */
[----:B------:R-:W4:Y:S04]  /*2460*/  LDG.E.64 R12, desc[UR18][R28.64+0x30] ;  /* 0x000030121c0c7981 */ /* 0x000f28000c1e1b00 */
[----:B------:R-:W4:Y:S01]  /*2470*/  LDG.E.64 R24, desc[UR18][R28.64+0x40] ;  /* 0x000040121c187981 */ /* 0x000f22000c1e1b00 */
[----:B--2---:R-:W-:-:S03]  /*2480*/  DSETP.GEU.AND P0, PT, R4, R6, PT ;  /* 0x000000060400722a */ /* 0x004fc60003f0e000 */
[----:B------:R-:W2:Y:S01]  /*2490*/  LDG.E.64 R6, desc[UR18][R28.64+0x38] ;  /* 0x000038121c067981 */ /* 0x000ea2000c1e1b00 */
[C---:B---3--:R-:W-:Y:S02]  /*24a0*/  DSETP.GEU.AND P1, PT, R4.reuse, R20, PT ;  /* 0x000000140400722a */ /* 0x048fe40003f2e000 */
[----:B------:R-:W-:Y:S01]  /*24b0*/  FSEL R21, RZ, -1.9375, !P0 ;  /* 0xbff80000ff157808 */ /* 0x000fe20004000000 */
[----:B------:R-:W-:Y:S01]  /*24c0*/  IMAD.MOV.U32 R20, RZ, RZ, RZ ;  /* 0x000000ffff147224 */ /* 0x000fe200078e00ff */
[----:B----4-:R-:W-:-:S05]  /*24d0*/  DSETP.GEU.AND P0, PT, R4, R22, PT ;  /* 0x000000160400722a */ /* 0x010fca0003f0e000 */
[----:B------:R-:W-:Y:S01]  /*24e0*/  DADD R10, R10, R20 ;  /* 0x000000000a0a7229 */ /* 0x000fe20000000014 */
[----:B------:R-:W-:-:S07]  /*24f0*/  FSEL R21, RZ, -1.9375, !P1 ;  /* 0xbff80000ff157808 */ /* 0x000fce0004800000 */
[----:B------:R-:W-:Y:S01]  /*2500*/  DADD R20, R10, R20 ;  /* 0x000000000a147229 */ /* 0x000fe20000000014 */
[----:B------:R-:W-:Y:S01]  /*2510*/  FSEL R11, RZ, -1.9375, !P0 ;  /* 0xbff80000ff0b7808 */ /* 0x000fe20004000000 */
[----:B------:R-:W-:Y:S01]  /*2520*/  IMAD.MOV.U32 R10, RZ, RZ, RZ ;  /* 0x000000ffff0a7224 */ /* 0x000fe200078e00ff */
[----:B------:R-:W-:-:S05]  /*2530*/  DSETP.GEU.AND P0, PT, R4, R18, PT ;  /* 0x000000120400722a */ /* 0x000fca0003f0e000 */
[----:B------:R-:W-:Y:S02]  /*2540*/  DADD R18, R20, R10 ;  /* 0x0000000014127229 */ /* 0x000fe4000000000a */
[----:B------:R-:W3:Y:S01]  /*2550*/  LDG.E.64 R20, desc[UR18][R28.64+0x48] ;  /* 0x000048121c147981 */ /* 0x000ee2000c1e1b00 */
[----:B------:R-:W-:Y:S01]  /*2560*/  FSEL R11, RZ, -1.9375, !P0 ;  /* 0xbff80000ff0b7808 */ /* 0x000fe20004000000 */
[----:B------:R-:W-:-:S05]  /*2570*/  DSETP.GEU.AND P0, PT, R4, R16, PT ;  /* 0x000000100400722a */ /* 0x000fca0003f0e000 */
[----:B------:R-:W-:Y:S01]  /*2580*/  DADD R16, R18, R10 ;  /* 0x0000000012107229 */ /* 0x000fe2000000000a */
[----:B------:R-:W4:Y:S01]  /*2590*/  LDG.E.64 R18, desc[UR18][R28.64+0x50] ;  /* 0x000050121c127981 */ /* 0x000f22000c1e1b00 */
[----:B------:R-:W-:Y:S01]  /*25a0*/  FSEL R11, RZ, -1.9375, !P0 ;  /* 0xbff80000ff0b7808 */ /* 0x000fe20004000000 */
[----:B------:R-:W-:-:S05]  /*25b0*/  DSETP.GEU.AND P0, PT, R4, R14, PT ;  /* 0x0000000e0400722a */ /* 0x000fca0003f0e000 */
[----:B------:R-:W-:Y:S02]  /*25c0*/  DADD R14, R16, R10 ;  /* 0x00000000100e7229 */ /* 0x000fe4000000000a */
[----:B------:R-:W4:Y:S01]  /*25d0*/  LDG.E.64 R16, desc[UR18][R28.64+0x58] ;  /* 0x000058121c107981 */ /* 0x000f22000c1e1b00 */
[----:B------:R-:W-:Y:S01]  /*25e0*/  FSEL R11, RZ, -1.9375, !P0 ;  /* 0xbff80000ff0b7808 */ /* 0x000fe20004000000 */
[----:B------:R-:W-:Y:S01]  /*25f0*/  DSETP.GEU.AND P0, PT, R4, R12, PT ;  /* 0x0000000c0400722a */ /* 0x000fe20003f0e000 */
[----:B------:R-:W-:Y:S01]  /*2600*/  IMAD.MOV.U32 R22, RZ, RZ, RZ ;  /* 0x000000ffff167224 */ /* 0x000fe200078e00ff */
[----:B------:R-:W4:Y:S03]  /*2610*/  LDG.E.64 R12, desc[UR18][R28.64+0x68] ;  /* 0x000068121c0c7981 */ /* 0x000f26000c1e1b00 */
[----:B------:R-:W-:Y:S01]  /*2620*/  DADD R10, R14, R10 ;  /* 0x000000000e0a7229 */ /* 0x000fe2000000000a */
[----:B------:R-:W4:Y:S01]  /*2630*/  LDG.E.64 R14, desc[UR18][R28.64+0x60] ;  /* 0x000060121c0e7981 */ /* 0x000f22000c1e1b00 */
[----:B------:R-:W-:-:S06]  /*2640*/  FSEL R23, RZ, -1.9375, !P0 ;  /* 0xbff80000ff177808 */ /* 0x000fcc0004000000 */
[----:B------:R-:W-:Y:S02]  /*2650*/  DADD R22, R10, R22 ;  /* 0x000000000a167229 */ /* 0x000fe40000000016 */
[----:B------:R-:W4:Y:S01]  /*2660*/  LDG.E.64 R10, desc[UR18][R28.64+0x70] ;  /* 0x000070121c0a7981 */ /* 0x000f22000c1e1b00 */
[----:B--2---:R-:W-:-:S03]  /*2670*/  DSETP.GEU.AND P0, PT, R4, R6, PT ;  /* 0x000000060400722a */ /* 0x004fc60003f0e000 */
[----:B------:R-:W2:Y:S01]  /*2680*/  LDG.E.64 R6, desc[UR18][R28.64+0x78] ;  /* 0x000078121c067981 */ /* 0x000ea2000c1e1b00 */
[----:B------:R-:W-:Y:S01]  /*2690*/  DSETP.GEU.AND P1, PT, R4, R24, PT ;  /* 0x000000180400722a */ /* 0x000fe20003f2e000 */
[----:B------:R-:W-:Y:S01]  /*26a0*/  IMAD.MOV.U32 R24, RZ, RZ, RZ ;  /* 0x000000ffff187224 */ /* 0x000fe200078e00ff */
[----:B------:R-:W-:-:S06]  /*26b0*/  FSEL R25, RZ, -1.9375, !P0 ;  /* 0xbff80000ff197808 */ /* 0x000fcc0004000000 */
[----:B------:R-:W-:Y:S01]  /*26c0*/  DADD R24, R22, R24 ;  /* 0x0000000016187229 */ /* 0x000fe20000000018 */
[----:B------:R-:W-:Y:S01]  /*26d0*/  FSEL R23, RZ, -1.9375, !P1 ;  /* 0xbff80000ff177808 */ /* 0x000fe20004800000 */
[----:B------:R-:W-:-:S06]  /*26e0*/  IMAD.MOV.U32 R22, RZ, RZ, RZ ;  /* 0x000000ffff167224 */ /* 0x000fcc00078e00ff */
[----:B------:R-:W-:Y:S02]  /*26f0*/  DADD R24, R24, R22 ;  /* 0x0000000018187229 */ /* 0x000fe40000000016 */
[----:B---3--:R-:W-:Y:S01]  /*2700*/  DSETP.GEU.AND P0, PT, R4, R20, PT ;  /* 0x000000140400722a */ /* 0x008fe20003f0e000 */
[----:B------:R-:W-:-:S05]  /*2710*/  IMAD.MOV.U32 R20, RZ, RZ, RZ ;  /* 0x000000ffff147224 */ /* 0x000fca00078e00ff */
[----:B------:R-:W-:Y:S01]  /*2720*/  FSEL R21, RZ, -1.9375, !P0 ;  /* 0xbff80000ff157808 */ /* 0x000fe20004000000 */
[----:B----4-:R-:W-:-:S05]  /*2730*/  DSETP.GEU.AND P0, PT, R4, R18, PT ;  /* 0x000000120400722a */ /* 0x010fca0003f0e000 */
[----:B------:R-:W-:Y:S01]  /*2740*/  DADD R24, R24, R20 ;  /* 0x0000000018187229 */ /* 0x000fe20000000014 */
[----:B------:R-:W-:Y:S01]  /*2750*/  IMAD.MOV.U32 R18, RZ, RZ, RZ ;  /* 0x000000ffff127224 */ /* 0x000fe200078e00ff */
[----:B------:R-:W-:Y:S01]  /*2760*/  FSEL R19, RZ, -1.9375, !P0 ;  /* 0xbff80000ff137808 */ /* 0x000fe20004000000 */
[----:B------:R-:W-:-:S05]  /*2770*/  DSETP.GEU.AND P0, PT, R4, R16, PT ;  /* 0x000000100400722a */ /* 0x000fca0003f0e000 */
[----:B------:R-:W-:Y:S01]  /*2780*/  DADD R24, R24, R18 ;  /* 0x0000000018187229 */ /* 0x000fe20000000012 */
[----:B------:R-:W-:Y:S02]  /*2790*/  MOV R16, RZ ;  /* 0x000000ff00107202 */ /* 0x000fe40000000f00 */
[----:B------:R-:W-:Y:S01]  /*27a0*/  FSEL R17, RZ, -1.9375, !P0 ;  /* 0xbff80000ff117808 */ /* 0x000fe20004000000 */
[----:B------:R-:W-:-:S05]  /*27b0*/  DSETP.GEU.AND P0, PT, R4, R14, PT ;  /* 0x0000000e0400722a */ /* 0x000fca0003f0e000 */
[----:B------:R-:W-:Y:S01]  /*27c0*/  DADD R24, R24, R16 ;  /* 0x0000000018187229 */ /* 0x000fe20000000010 */
[----:B------:R-:W-:Y:S01]  /*27d0*/  IMAD.MOV.U32 R14, RZ, RZ, RZ ;  /* 0x000000ffff0e7224 */ /* 0x000fe200078e00ff */
[----:B------:R-:W-:Y:S01]  /*27e0*/  FSEL R15, RZ, -1.9375, !P0 ;  /* 0xbff80000ff0f7808 */ /* 0x000fe20004000000 */
[----:B------:R-:W-:Y:S01]  /*27f0*/  DSETP.GEU.AND P0, PT, R4, R12, PT ;  /* 0x0000000c0400722a */ /* 0x000fe20003f0e000 */
[----:B------:R-:W-:-:S04]  /*2800*/  IMAD.MOV.U32 R12, RZ, RZ, RZ ;  /* 0x000000ffff0c7224 */ /* 0x000fc800078e00ff */
[----:B------:R-:W-:Y:S01]  /*2810*/  DADD R24, R24, R14 ;  /* 0x0000000018187229 */ /* 0x000fe2000000000e */
[----:B------:R-:W-:Y:S01]  /*2820*/  FSEL R13, RZ, -1.9375, !P0 ;  /* 0xbff80000ff0d7808 */ /* 0x000fe20004000000 */
[----:B------:R-:W-:Y:S01]  /*2830*/  DSETP.GEU.AND P0, PT, R4, R10, PT ;  /* 0x0000000a0400722a */ /* 0x000fe20003f0e000 */
[----:B------:R-:W-:-:S05]  /*2840*/  IMAD.MOV.U32 R10, RZ, RZ, RZ ;  /* 0x000000ffff0a7224 */ /* 0x000fca00078e00ff */
[----:B------:R-:W-:Y:S01]  /*2850*/  DADD R24, R24, R12 ;  /* 0x0000000018187229 */ /* 0x000fe2000000000c */
[----:B------:R-:W-:Y:S01]  /*2860*/  FSEL R11, RZ, -1.9375, !P0 ;  /* 0xbff80000ff0b7808 */ /* 0x000fe20004000000 */
[----:B------:R-:W-:-:S06]  /*2870*/  VIADD R27, R27, 0x10 ;  /* 0x000000101b1b7836 */ /* 0x000fcc0000000000 */
[----:B------:R-:W-:Y:S02]  /*2880*/  DADD R24, R24, R10 ;  /* 0x0000000018187229 */ /* 0x000fe4000000000a */
[----:B--2---:R-:W-:Y:S01]  /*2890*/  DSETP.GEU.AND P0, PT, R4, R6, PT ;  /* 0x000000060400722a */ /* 0x004fe20003f0e000 */
[----:B------:R-:W-:-:S05]  /*28a0*/  LOP3.LUT R7, R2, 0x7ffffff0, RZ, 0xc0, !PT ;  /* 0x7ffffff002077812 */ /* 0x000fca00078ec0ff */
[----:B------:R-:W-:Y:S02]  /*28b0*/  FSEL R11, RZ, -1.9375, !P0 ;  /* 0xbff80000ff0b7808 */ /* 0x000fe40004000000 */
[----:B------:R-:W-:-:S04]  /*28c0*/  ISETP.NE.AND P0, PT, R27, R7, PT ;  /* 0x000000071b00720c */ /* 0x000fc80003f05270 */
[----:B------:R-:W-:-:S09]  /*28d0*/  DADD R10, R24, R10 ;  /* 0x00000000180a7229 */ /* 0x000fd2000000000a */
[----:B------:R-:W-:Y:S05]  /*28e0*/  @P0 BRA `(.L_x_43) ;  /* 0xfffffff800c00947 */ /* 0x000fea000383ffff */
[----:B------:R-:W-:Y:S05]  /*28f0*/  BSYNC.RECONVERGENT B2 ;  /* 0x0000000000027941 */ /* 0x000fea0003800200 */
.L_x_42:
[----:B------:R-:W-:Y:S05]  /*2900*/  BSYNC.RECONVERGENT B1 ;  /* 0x0000000000017941 */ /* 0x000fea0003800200 */
.L_x_41:
[----:B------:R-:W-:-:S13]  /*2910*/  LOP3.LUT P0, R6, R2, 0xf, RZ, 0xc0, !PT ;  /* 0x0000000f02067812 */ /* 0x000fda000780c0ff */
[----:B------:R-:W-:Y:S05]  /*2920*/  @!P0 BRA `(.L_x_40) ;  /* 0x0000000400608947 */ /* 0x000fea0003800000 */
[----:B------:R-:W-:Y:S01]  /*2930*/  ISETP.GE.U32.AND P1, PT, R6, 0x8, PT ;  /* 0x000000080600780c */ /* 0x000fe20003f26070 */
[----:B------:R-:W-:Y:S01]  /*2940*/  BSSY.RECONVERGENT B1, `(.L_x_44) ;  /* 0x0000027000017945 */ /* 0x000fe20003800200 */
[----:B------:R-:W-:-:S11]  /*2950*/  LOP3.LUT P0, R6, R2, 0x7, RZ, 0xc0, !PT ;  /* 0x0000000702067812 */ /* 0x000fd6000780c0ff */
[----:B------:R-:W-:Y:S05]  /*2960*/  @!P1 BRA `(.L_x_45) ;  /* 0x0000000000909947 */ /* 0x000fea0003800000 */
[----:B-----5:R-:W-:-:S05]  /*2970*/  IMAD.WIDE.U32 R26, R7, 0x8, R8 ;  /* 0x00000008071a7825 */ /* 0x020fca00078e0008 */
[----:B------:R-:W2:Y:S04]  /*2980*/  LDG.E.64 R12, desc[UR18][R26.64] ;  /* 0x000000121a0c7981 */ /* 0x000ea8000c1e1b00 */
[----:B------:R-:W3:Y:S04]  /*2990*/  LDG.E.64 R24, desc[UR18][R26.64+0x8] ;  /* 0x000008121a187981 */ /* 0x000ee8000c1e1b00 */
        /* <DEDUP_REMOVED lines=12> */
[----:B------:R-:W-:Y:S01]  /*2a60*/  FSEL R11, RZ, -1.9375, !P2 ;  /* 0xbff80000ff0b7808 */ /* 0x000fe20005000000 */
[----:B------:R-:W-:-:S06]  /*2a70*/  IMAD.MOV.U32 R10, RZ, RZ, RZ ;  /* 0x000000ffff0a7224 */ /* 0x000fcc00078e00ff */
[----:B------:R-:W-:Y:S01]  /*2a80*/  DADD R24, R24, R10 ;  /* 0x0000000018187229 */ /* 0x000fe2000000000a */
[----:B------:R-:W-:Y:S01]  /*2a90*/  FSEL R11, RZ, -1.9375, !P1 ;  /* 0xbff80000ff0b7808 */ /* 0x000fe20004800000 */
[----:B------:R-:W-:-:S06]  /*2aa0*/  DSETP.GEU.AND P1, PT, R4, R20, PT ;  /* 0x000000140400722a */ /* 0x000fcc0003f2e000 */
        /* <DEDUP_REMOVED lines=10> */
[----:B------:R-:W-:-:S07]  /*2b50*/  FSEL R11, RZ, -1.9375, !P1 ;  /* 0xbff80000ff0b7808 */ /* 0x000fce0004800000 */
[----:B------:R-:W-:Y:S01]  /*2b60*/  DADD R24, R24, R10 ;  /* 0x0000000018187229 */ /* 0x000fe2000000000a */
[----:B------:R-:W-:Y:S01]  /*2b70*/  VIADD R7, R7, 0x8 ;  /* 0x0000000807077836 */ /* 0x000fe20000000000 */
[----:B--2---:R-:W-:-:S06]  /*2b80*/  DSETP.GEU.AND P1, PT, R4, R12, PT ;  /* 0x0000000c0400722a */ /* 0x004fcc0003f2e000 */
[----:B------:R-:W-:-:S06]  /*2b90*/  FSEL R11, RZ, -1.9375, !P1 ;  /* 0xbff80000ff0b7808 */ /* 0x000fcc0004800000 */
[----:B------:R-:W-:-:S11]  /*2ba0*/  DADD R10, R24, R10 ;  /* 0x00000000180a7229 */ /* 0x000fd6000000000a */
.L_x_45:
[----:B------:R-:W-:Y:S05]  /*2bb0*/  BSYNC.RECONVERGENT B1 ;  /* 0x0000000000017941 */ /* 0x000fea0003800200 */
.L_x_44:
[----:B------:R-:W-:Y:S05]  /*2bc0*/  @!P0 BRA `(.L_x_40) ;  /* 0x0000000000b88947 */ /* 0x000fea0003800000 */
[----:B------:R-:W-:Y:S01]  /*2bd0*/  ISETP.GE.U32.AND P1, PT, R6, 0x4, PT ;  /* 0x000000040600780c */ /* 0x000fe20003f26070 */
[----:B------:R-:W-:Y:S01]  /*2be0*/  BSSY.RECONVERGENT B1, `(.L_x_46) ;  /* 0x0000018000017945 */ /* 0x000fe20003800200 */
[----:B------:R-:W-:-:S04]  /*2bf0*/  LOP3.LUT R2, R2, 0x3, RZ, 0xc0, !PT ;  /* 0x0000000302027812 */ /* 0x000fc800078ec0ff */
[----:B------:R-:W-:-:S07]  /*2c00*/  ISETP.NE.AND P0, PT, R2, RZ, PT ;  /* 0x000000ff0200720c */ /* 0x000fce0003f05270 */
[----:B------:R-:W-:Y:S06]  /*2c10*/  @!P1 BRA `(.L_x_47) ;  /* 0x0000000000509947 */ /* 0x000fec0003800000 */
[----:B-----5:R-:W-:-:S05]  /*2c20*/  IMAD.WIDE.U32 R16, R7, 0x8, R8 ;  /* 0x0000000807107825 */ /* 0x020fca00078e0008 */
[----:B------:R-:W2:Y:S04]  /*2c30*/  LDG.E.64 R18, desc[UR18][R16.64] ;  /* 0x0000001210127981 */ /* 0x000ea8000c1e1b00 */
[----:B------:R-:W3:Y:S04]  /*2c40*/  LDG.E.64 R20, desc[UR18][R16.64+0x8] ;  /* 0x0000081210147981 */ /* 0x000ee8000c1e1b00 */
[----:B------:R-:W4:Y:S04]  /*2c50*/  LDG.E.64 R12, desc[UR18][R16.64+0x10] ;  /* 0x00001012100c7981 */ /* 0x000f28000c1e1b00 */
[----:B------:R-:W4:Y:S01]  /*2c60*/  LDG.E.64 R14, desc[UR18][R16.64+0x18] ;  /* 0x00001812100e7981 */ /* 0x000f22000c1e1b00 */
[----:B------:R-:W-:Y:S01]  /*2c70*/  VIADD R7, R7, 0x4 ;  /* 0x0000000407077836 */ /* 0x000fe20000000000 */
[----:B--2---:R-:W-:Y:S01]  /*2c80*/  DSETP.GEU.AND P1, PT, R4, R18, PT ;  /* 0x000000120400722a */ /* 0x004fe20003f2e000 */
[----:B------:R-:W-:-:S05]  /*2c90*/  MOV R18, RZ ;  /* 0x000000ff00127202 */ /* 0x000fca0000000f00 */
[----:B------:R-:W-:Y:S01]  /*2ca0*/  FSEL R19, RZ, -1.9375, !P1 ;  /* 0xbff80000ff137808 */ /* 0x000fe20004800000 */
[----:B---3--:R-:W-:-:S05]  /*2cb0*/  DSETP.GEU.AND P1, PT, R4, R20, PT ;  /* 0x000000140400722a */ /* 0x008fca0003f2e000 */
[----:B------:R-:W-:Y:S01]  /*2cc0*/  DADD R10, R10, R18 ;  /* 0x000000000a0a7229 */ /* 0x000fe20000000012 */
[----:B------:R-:W-:Y:S01]  /*2cd0*/  FSEL R19, RZ, -1.9375, !P1 ;  /* 0xbff80000ff137808 */ /* 0x000fe20004800000 */
[----:B----4-:R-:W-:Y:S01]  /*2ce0*/  DSETP.GEU.AND P1, PT, R4, R12, PT ;  /* 0x0000000c0400722a */ /* 0x010fe20003f2e000 */
[----:B------:R-:W-:-:S05]  /*2cf0*/  IMAD.MOV.U32 R12, RZ, RZ, RZ ;  /* 0x000000ffff0c7224 */ /* 0x000fca00078e00ff */
[----:B------:R-:W-:Y:S01]  /*2d00*/  DADD R10, R10, R18 ;  /* 0x000000000a0a7229 */ /* 0x000fe20000000012 */
[----:B------:R-:W-:Y:S01]  /*2d10*/  FSEL R13, RZ, -1.9375, !P1 ;  /* 0xbff80000ff0d7808 */ /* 0x000fe20004800000 */
[----:B------:R-:W-:-:S06]  /*2d20*/  DSETP.GEU.AND P1, PT, R4, R14, PT ;  /* 0x0000000e0400722a */ /* 0x000fcc0003f2e000 */
[----:B------:R-:W-:Y:S01]  /*2d30*/  DADD R10, R10, R12 ;  /* 0x000000000a0a7229 */ /* 0x000fe2000000000c */
[----:B------:R-:W-:-:S07]  /*2d40*/  FSEL R13, RZ, -1.9375, !P1 ;  /* 0xbff80000ff0d7808 */ /* 0x000fce0004800000 */
[----:B------:R-:W-:-:S11]  /*2d50*/  DADD R10, R10, R12 ;  /* 0x000000000a0a7229 */ /* 0x000fd6000000000c */
.L_x_47:
[----:B------:R-:W-:Y:S05]  /*2d60*/  BSYNC.RECONVERGENT B1 ;  /* 0x0000000000017941 */ /* 0x000fea0003800200 */
.L_x_46:
[----:B------:R-:W-:Y:S05]  /*2d70*/  @!P0 BRA `(.L_x_40) ;  /* 0x00000000004c8947 */ /* 0x000fea0003800000 */
[----:B-----5:R-:W-:-:S05]  /*2d80*/  IMAD.WIDE.U32 R12, R7, 0x8, R8 ;  /* 0x00000008070c7825 */ /* 0x020fca00078e0008 */
[----:B------:R-:W2:Y:S02]  /*2d90*/  LDG.E.64 R6, desc[UR18][R12.64] ;  /* 0x000000120c067981 */ /* 0x000ea4000c1e1b00 */
[----:B--2---:R-:W-:Y:S01]  /*2da0*/  DSETP.GEU.AND P0, PT, R4, R6, PT ;  /* 0x000000060400722a */ /* 0x004fe20003f0e000 */
[----:B------:R-:W-:-:S05]  /*2db0*/  IMAD.MOV.U32 R6, RZ, RZ, RZ ;  /* 0x000000ffff067224 */ /* 0x000fca00078e00ff */
[----:B------:R-:W-:Y:S02]  /*2dc0*/  FSEL R7, RZ, -1.9375, !P0 ;  /* 0xbff80000ff077808 */ /* 0x000fe40004000000 */
[----:B------:R-:W-:-:S04]  /*2dd0*/  ISETP.NE.AND P0, PT, R2, 0x1, PT ;  /* 0x000000010200780c */ /* 0x000fc80003f05270 */
[----:B------:R-:W-:-:S09]  /*2de0*/  DADD R10, R10, R6 ;  /* 0x000000000a0a7229 */ /* 0x000fd20000000006 */
[----:B------:R-:W-:Y:S05]  /*2df0*/  @!P0 BRA `(.L_x_40) ;  /* 0x00000000002c8947 */ /* 0x000fea0003800000 */
[----:B------:R-:W-:Y:S01]  /*2e00*/  ISETP.NE.AND P1, PT, R2, 0x2, PT ;  /* 0x000000020200780c */ /* 0x000fe20003f25270 */
[----:B------:R-:W2:-:S12]  /*2e10*/  LDG.E.64 R6, desc[UR18][R12.64+0x8] ;  /* 0x000008120c067981 */ /* 0x000e98000c1e1b00 */
[----:B------:R-:W3:Y:S01]  /*2e20*/  @P1 LDG.E.64 R8, desc[UR18][R12.64+0x10] ;  /* 0x000010120c081981 */ /* 0x000ee2000c1e1b00 */
[----:B--2---:R-:W-:Y:S01]  /*2e30*/  DSETP.GEU.AND P0, PT, R4, R6, PT ;  /* 0x000000060400722a */ /* 0x004fe20003f0e000 */
[----:B------:R-:W-:-:S05]  /*2e40*/  IMAD.MOV.U32 R6, RZ, RZ, RZ ;  /* 0x000000ffff067224 */ /* 0x000fca00078e00ff */
[----:B------:R-:W-:Y:S01]  /*2e50*/  FSEL R7, RZ, -1.9375, !P0 ;  /* 0xbff80000ff077808 */ /* 0x000fe20004000000 */
[----:B---3--:R-:W-:-:S05]  /*2e60*/  @P1 DSETP.GEU.AND P0, PT, R4, R8, PT ;  /* 0x000000080400122a */ /* 0x008fca0003f0e000 */
[----:B------:R-:W-:Y:S01]  /*2e70*/  DADD R10, R10, R6 ;  /* 0x000000000a0a7229 */ /* 0x000fe20000000006 */
[----:B------:R-:W-:Y:S01]  /*2e80*/  @P1 IMAD.MOV.U32 R6, RZ, RZ, RZ ;  /* 0x000000ffff061224 */ /* 0x000fe200078e00ff */
[----:B------:R-:W-:-:S06]  /*2e90*/  @P1 FSEL R7, RZ, -1.9375, !P0 ;  /* 0xbff80000ff071808 */ /* 0x000fcc0004000000 */
[----:B------:R-:W-:-:S11]  /*2ea0*/  @P1 DADD R10, R10, R6 ;  /* 0x000000000a0a1229 */ /* 0x000fd60000000006 */
.L_x_40:
[----:B------:R-:W-:Y:S05]  /*2eb0*/  BSYNC.RECONVERGENT B0 ;  /* 0x0000000000007941 */ /* 0x000fea0003800200 */
.L_x_39:
[----:B------:R-:W-:Y:S01]  /*2ec0*/  IMAD.U32 R14, RZ, RZ, UR6 ;  /* 0x00000006ff0e7e24 */ /* 0x000fe2000f8e00ff */
[----:B------:R-:W0:Y:S01]  /*2ed0*/  LDC R2, c[0x0][0x3c0] ;  /* 0x0000f000ff027b82 */ /* 0x000e220000000800 */
[----:B------:R-:W-:-:S05]  /*2ee0*/  IMAD.U32 R15, RZ, RZ, UR7 ;  /* 0x00000007ff0f7e24 */ /* 0x000fca000f8e00ff */
[----:B------:R-:W2:Y:S02]  /*2ef0*/  LDG.E.64 R6, desc[UR18][R14.64] ;  /* 0x000000120e067981 */ /* 0x000ea4000c1e1b00 */
[----:B------:R-:W1:Y:S01]  /*2f00*/  LDC.64 R12, c[0x0][0x3b0] ;  /* 0x0000ec00ff0c7b82 */ /* 0x000e620000000a00 */
[----:B--2---:R-:W-:-:S06]  /*2f10*/  IMAD.WIDE R6, R3, 0x8, R6 ;  /* 0x0000000803067825 */ /* 0x004fcc00078e0206 */
[----:B------:R-:W2:Y:S01]  /*2f20*/  LDG.E.64 R6, desc[UR18][R6.64] ;  /* 0x0000001206067981 */ /* 0x000ea2000c1e1b00 */
[----:B0-----:R-:W-:-:S05]  /*2f30*/  IADD3 R17, PT, PT, R2, -0x1, RZ ;  /* 0xffffffff02117810 */ /* 0x001fca0007ffe0ff */
[----:B-1----:R-:W-:-:S04]  /*2f40*/  IMAD.WIDE.U32 R12, R17, 0x4, R12 ;  /* 0x00000004110c7825 */ /* 0x002fc800078e000c */
[----:B--2--5:R-:W-:-:S05]  /*2f50*/  IMAD.WIDE.U32 R8, R0, 0x8, R6 ;  /* 0x0000000800087825 */ /* 0x024fca00078e0006 */
[----:B------:R0:W-:Y:S04]  /*2f60*/  STG.E.64 desc[UR18][R8.64], R10 ;  /* 0x0000000a08007986 */ /* 0x0001e8000c101b12 */
[----:B------:R-:W2:Y:S01]  /*2f70*/  LDG.E R2, desc[UR18][R12.64] ;  /* 0x000000120c027981 */ /* 0x000ea2000c1e1900 */
[----:B------:R-:W-:Y:S02]  /*2f80*/  CS2R R14, SRZ ;  /* 0x00000000000e7805 */ /* 0x000fe4000001ff00 */
[----:B--2---:R-:W-:-:S13]  /*2f90*/  ISETP.GE.AND P0, PT, R2, 0x1, PT ;  /* 0x000000010200780c */ /* 0x004fda0003f06270 */
[----:B0-----:R-:W-:Y:S05]  /*2fa0*/  @!P0 BRA `(.L_x_48) ;  /* 0x0000000800288947 */ /* 0x001fea0003800000 */
[----:B------:R-:W-:Y:S02]  /*2fb0*/  IMAD.U32 R10, RZ, RZ, UR12 ;  /* 0x0000000cff0a7e24 */ /* 0x000fe4000f8e00ff */
[----:B------:R-:W-:Y:S02]  /*2fc0*/  IMAD.U32 R11, RZ, RZ, UR13 ;  /* 0x0000000dff0b7e24 */ /* 0x000fe4000f8e00ff */
[----:B------:R-:W-:Y:S02]  /*2fd0*/  IMAD.U32 R12, RZ, RZ, UR10 ;  /* 0x0000000aff0c7e24 */ /* 0x000fe4000f8e00ff */
[----:B------:R-:W-:Y:S01]  /*2fe0*/  IMAD.U32 R13, RZ, RZ, UR11 ;  /* 0x0000000bff0d7e24 */ /* 0x000fe2000f8e00ff */
[----:B------:R-:W2:Y:S04]  /*2ff0*/  LDG.E.64 R6, desc[UR18][R10.64] ;  /* 0x000000120a067981 */ /* 0x000ea8000c1e1b00 */
[----:B------:R-:W3:Y:S01]  /*3000*/  LDG.E.64 R8, desc[UR18][R12.64] ;  /* 0x000000120c087981 */ /* 0x000ee2000c1e1b00 */
[----:B------:R-:W-:Y:S01]  /*3010*/  ISETP.GE.U32.AND P0, PT, R2, 0x10, PT ;  /* 0x000000100200780c */ /* 0x000fe20003f06070 */
[----:B--2---:R-:W-:-:S04]  /*3020*/  IMAD.WIDE R6, R3, 0x8, R6 ;  /* 0x0000000803067825 */ /* 0x004fc800078e0206 */
[----:B---3--:R-:W-:Y:S02]  /*3030*/  IMAD.WIDE.U32 R8, R0, 0x8, R8 ;  /* 0x0000000800087825 */ /* 0x008fe400078e0008 */
[----:B------:R-:W5:Y:S04]  /*3040*/  LDG.E.64 R6, desc[UR18][R6.64] ;  /* 0x0000001206067981 */ /* 0x000f68000c1e1b00 */
[----:B------:R-:W5:Y:S01]  /*3050*/  LDG.E.64 R8, desc[UR18][R8.64] ;  /* 0x0000001208087981 */ /* 0x000f62000c1e1b00 */
[----:B------:R-:W-:Y:S01]  /*3060*/  IMAD.MOV.U32 R19, RZ, RZ, RZ ;  /* 0x000000ffff137224 */ /* 0x000fe200078e00ff */
[----:B------:R-:W-:Y:S01]  /*3070*/  CS2R R14, SRZ ;  /* 0x00000000000e7805 */ /* 0x000fe2000001ff00 */
[----:B------:R-:W-:Y:S06]  /*3080*/  @!P0 BRA `(.L_x_49) ;  /* 0x0000000000e48947 */ /* 0x000fec0003800000 */
[----:B------:R-:W-:Y:S01]  /*3090*/  IMAD.MOV.U32 R19, RZ, RZ, RZ ;  /* 0x000000ffff137224 */ /* 0x000fe200078e00ff */
[----:B------:R-:W-:-:S07]  /*30a0*/  CS2R R14, SRZ ;  /* 0x00000000000e7805 */ /* 0x000fce000001ff00 */
.L_x_50:
[----:B-----5:R-:W-:-:S04]  /*30b0*/  IMAD.WIDE.U32 R12, R19, 0x8, R6 ;  /* 0x00000008130c7825 */ /* 0x020fc800078e0006 */
[----:B------:R-:W-:Y:S01]  /*30c0*/  IMAD.WIDE.U32 R10, R19, 0x8, R8 ;  /* 0x00000008130a7825 */ /* 0x000fe200078e0008 */
[----:B------:R-:W2:Y:S04]  /*30d0*/  LDG.E.64 R16, desc[UR18][R12.64] ;  /* 0x000000120c107981 */ /* 0x000ea8000c1e1b00 */
[----:B------:R-:W2:Y:S04]  /*30e0*/  LDG.E.64 R24, desc[UR18][R10.64] ;  /* 0x000000120a187981 */ /* 0x000ea8000c1e1b00 */
[----:B------:R-:W3:Y:S04]  /*30f0*/  LDG.E.64 R20, desc[UR18][R12.64+0x8] ;  /* 0x000008120c147981 */ /* 0x000ee8000c1e1b00 */
[----:B------:R-:W3:Y:S04]  /*3100*/  LDG.E.64 R22, desc[UR18][R10.64+0x8] ;  /* 0x000008120a167981 */ /* 0x000ee8000c1e1b00 */
[----:B------:R-:W4:Y:S04]  /*3110*/  LDG.E.64 R26, desc[UR18][R12.64+0x78] ;  /* 0x000078120c1a7981 */ /* 0x000f28000c1e1b00 */
[----:B------:R-:W4:Y:S01]  /*3120*/  LDG.E.64 R28, desc[UR18][R10.64+0x78] ;  /* 0x000078120a1c7981 */ /* 0x000f22000c1e1b00 */
[----:B--2---:R-:W-:-:S03]  /*3130*/  DFMA R24, R16, R24, R14 ;  /* 0x000000181018722b */ /* 0x004fc6000000000e */
[----:B------:R-:W2:Y:S04]  /*3140*/  LDG.E.64 R14, desc[UR18][R12.64+0x10] ;  /* 0x000010120c0e7981 */ /* 0x000ea8000c1e1b00 */
[----:B------:R-:W2:Y:S01]  /*3150*/  LDG.E.64 R16, desc[UR18][R10.64+0x10] ;  /* 0x000010120a107981 */ /* 0x000ea2000c1e1b00 */
[----:B---3--:R-:W-:-:S03]  /*3160*/  DFMA R24, R20, R22, R24 ;  /* 0x000000161418722b */ /* 0x008fc60000000018 */
[----:B------:R-:W3:Y:S04]  /*3170*/  LDG.E.64 R20, desc[UR18][R12.64+0x18] ;  /* 0x000018120c147981 */ /* 0x000ee8000c1e1b00 */
[----:B------:R-:W3:Y:S01]  /*3180*/  LDG.E.64 R22, desc[UR18][R10.64+0x18] ;  /* 0x000018120a167981 */ /* 0x000ee2000c1e1b00 */
        /* <DEDUP_REMOVED lines=33> */
[----:B---3--:R-:W-:Y:S01]  /*33a0*/  DFMA R14, R20, R22, R14 ;  /* 0x00000016140e722b */ /* 0x008fe2000000000e */
[----:B------:R-:W-:-:S07]  /*33b0*/  VIADD R19, R19, 0x10 ;  /* 0x0000001013137836 */ /* 0x000fce0000000000 */
[----:B--2---:R-:W-:Y:S01]  /*33c0*/  DFMA R14, R16, R24, R14 ;  /* 0x00000018100e722b */ /* 0x004fe2000000000e */
[----:B------:R-:W-:-:S04]  /*33d0*/  LOP3.LUT R16, R2, 0x7ffffff0, RZ, 0xc0, !PT ;  /* 0x7ffffff002107812 */ /* 0x000fc800078ec0ff */
[----:B------:R-:W-:-:S03]  /*33e0*/  ISETP.NE.AND P0, PT, R19, R16, PT ;  /* 0x000000101300720c */ /* 0x000fc60003f05270 */
[----:B----4-:R-:W-:-:S10]  /*33f0*/  DFMA R14, R26, R28, R14 ;  /* 0x0000001c1a0e722b */ /* 0x010fd4000000000e */
[----:B------:R-:W-:Y:S05]  /*3400*/  @P0 BRA `(.L_x_50) ;  /* 0xfffffffc00280947 */ /* 0x000fea000383ffff */
[----:B------:R-:W-:-:S07]  /*3410*/  MOV R19, R16 ;  /* 0x0000001000137202 */ /* 0x000fce0000000f00 */
.L_x_49:
[----:B------:R-:W-:-:S13]  /*3420*/  LOP3.LUT P0, R10, R2, 0xf, RZ, 0xc0, !PT ;  /* 0x0000000f020a7812 */ /* 0x000fda000780c0ff */
[----:B------:R-:W-:Y:S05]  /*3430*/  @!P0 BRA `(.L_x_48) ;  /* 0x0000000400048947 */ /* 0x000fea0003800000 */
[----:B------:R-:W-:-:S13]  /*3440*/  ISETP.GE.U32.AND P0, PT, R10, 0x8, PT ;  /* 0x000000080a00780c */ /* 0x000fda0003f06070 */
[----:B------:R-:W-:Y:S05]  /*3450*/  @!P0 BRA `(.L_x_51) ;  /* 0x00000000006c8947 */ /* 0x000fea0003800000 */
        /* <DEDUP_REMOVED lines=25> */
[----:B--2---:R-:W-:-:S08]  /*35f0*/  DFMA R14, R16, R24, R14 ;  /* 0x00000018100e722b */ /* 0x004fd0000000000e */
[----:B----4-:R-:W-:-:S11]  /*3600*/  DFMA R14, R26, R28, R14 ;  /* 0x0000001c1a0e722b */ /* 0x010fd6000000000e */
.L_x_51:
[----:B------:R-:W-:-:S13]  /*3610*/  LOP3.LUT P0, R10, R2, 0x7, RZ, 0xc0, !PT ;  /* 0x00000007020a7812 */ /* 0x000fda000780c0ff */
[----:B------:R-:W-:Y:S05]  /*3620*/  @!P0 BRA `(.L_x_48) ;  /* 0x0000000000888947 */ /* 0x000fea0003800000 */
[----:B------:R-:W-:Y:S02]  /*3630*/  ISETP.GE.U32.AND P0, PT, R10, 0x4, PT ;  /* 0x000000040a00780c */ /* 0x000fe40003f06070 */
[----:B------:R-:W-:-:S04]  /*3640*/  LOP3.LUT R2, R2, 0x3, RZ, 0xc0, !PT ;  /* 0x0000000302027812 */ /* 0x000fc800078ec0ff */
[----:B------:R-:W-:-:S07]  /*3650*/  ISETP.NE.AND P1, PT, R2, RZ, PT ;  /* 0x000000ff0200720c */ /* 0x000fce0003f25270 */
[----:B------:R-:W-:Y:S06]  /*3660*/  @!P0 BRA `(.L_x_52) ;  /* 0x00000000003c8947 */ /* 0x000fec0003800000 */
        /* <DEDUP_REMOVED lines=11> */
[----:B---3--:R-:W-:Y:S01]  /*3720*/  DFMA R14, R16, R20, R14 ;  /* 0x00000014100e722b */ /* 0x008fe2000000000e */
[----:B------:R-:W-:-:S07]  /*3730*/  VIADD R19, R19, 0x4 ;  /* 0x0000000413137836 */ /* 0x000fce0000000000 */
[----:B--2---:R-:W-:-:S08]  /*3740*/  DFMA R14, R22, R24, R14 ;  /* 0x00000018160e722b */ /* 0x004fd0000000000e */
[----:B----4-:R-:W-:-:S11]  /*3750*/  DFMA R14, R26, R28, R14 ;  /* 0x0000001c1a0e722b */ /* 0x010fd6000000000e */
.L_x_52:
[----:B------:R-:W-:Y:S05]  /*3760*/  @!P1 BRA `(.L_x_48) ;  /* 0x0000000000389947 */ /* 0x000fea0003800000 */
[----:B-----5:R-:W-:-:S04]  /*3770*/  IMAD.WIDE.U32 R16, R19, 0x8, R6 ;  /* 0x0000000813107825 */ /* 0x020fc800078e0006 */
[----:B------:R-:W-:Y:S01]  /*3780*/  IMAD.WIDE.U32 R18, R19, 0x8, R8 ;  /* 0x0000000813127825 */ /* 0x000fe200078e0008 */
[----:B------:R-:W2:Y:S04]  /*3790*/  LDG.E.64 R6, desc[UR18][R16.64] ;  /* 0x0000001210067981 */ /* 0x000ea8000c1e1b00 */
[----:B------:R-:W2:Y:S01]  /*37a0*/  LDG.E.64 R8, desc[UR18][R18.64] ;  /* 0x0000001212087981 */ /* 0x000ea2000c1e1b00 */
[----:B------:R-:W-:Y:S01]  /*37b0*/  ISETP.NE.AND P0, PT, R2, 0x1, PT ;  /* 0x000000010200780c */ /* 0x000fe20003f05270 */
[----:B--2---:R-:W-:-:S12]  /*37c0*/  DFMA R14, R6, R8, R14 ;  /* 0x00000008060e722b */ /* 0x004fd8000000000e */
[----:B------:R-:W-:Y:S05]  /*37d0*/  @!P0 BRA `(.L_x_48) ;  /* 0x00000000001c8947 */ /* 0x000fea0003800000 */
[----:B------:R-:W-:Y:S01]  /*37e0*/  ISETP.NE.AND P0, PT, R2, 0x2, PT ;  /* 0x000000020200780c */ /* 0x000fe20003f05270 */
[----:B------:R-:W2:Y:S04]  /*37f0*/  LDG.E.64 R6, desc[UR18][R16.64+0x8] ;  /* 0x0000081210067981 */ /* 0x000ea8000c1e1b00 */
[----:B------:R-:W2:Y:S08]  /*3800*/  LDG.E.64 R8, desc[UR18][R18.64+0x8] ;  /* 0x0000081212087981 */ /* 0x000eb0000c1e1b00 */
[----:B------:R-:W3:Y:S04]  /*3810*/  @P0 LDG.E.64 R10, desc[UR18][R16.64+0x10] ;  /* 0x00001012100a0981 */ /* 0x000ee8000c1e1b00 */
[----:B------:R-:W3:Y:S01]  /*3820*/  @P0 LDG.E.64 R12, desc[UR18][R18.64+0x10] ;  /* 0x00001012120c0981 */ /* 0x000ee2000c1e1b00 */
[----:B--2---:R-:W-:-:S08]  /*3830*/  DFMA R14, R6, R8, R14 ;  /* 0x00000008060e722b */ /* 0x004fd0000000000e */
[----:B---3--:R-:W-:-:S11]  /*3840*/  @P0 DFMA R14, R10, R12, R14 ;  /* 0x0000000c0a0e022b */ /* 0x008fd6000000000e */
.L_x_48:
[----:B------:R-:W-:Y:S02]  /*3850*/  IMAD.U32 R16, RZ, RZ, UR6 ;  /* 0x00000006ff107e24 */ /* 0x000fe4000f8e00ff */
[----:B------:R-:W-:-:S05]  /*3860*/  IMAD.U32 R17, RZ, RZ, UR7 ;  /* 0x00000007ff117e24 */ /* 0x000fca000f8e00ff */
[----:B-----5:R-:W2:Y:S01]  /*3870*/  LDG.E.64 R6, desc[UR18][R16.64] ;  /* 0x0000001210067981 */ /* 0x020ea2000c1e1b00 */
[----:B------:R-:W-:Y:S02]  /*3880*/  IMAD.U32 R18, RZ, RZ, UR8 ;  /* 0x00000008ff127e24 */ /* 0x000fe4000f8e00ff */
[----:B------:R-:W-:-:S05]  /*3890*/  IMAD.U32 R19, RZ, RZ, UR9 ;  /* 0x00000009ff137e24 */ /* 0x000fca000f8e00ff */
[----:B------:R-:W3:Y:S01]  /*38a0*/  LDG.E.64 R10, desc[UR18][R18.64] ;  /* 0x00000012120a7981 */ /* 0x000ee2000c1e1b00 */
[----:B--2---:R-:W-:-:S06]  /*38b0*/  IMAD.WIDE R6, R3, 0x8, R6 ;  /* 0x0000000803067825 */ /* 0x004fcc00078e0206 */
[----:B------:R-:W2:Y:S01]  /*38c0*/  LDG.E.64 R6, desc[UR18][R6.64] ;  /* 0x0000001206067981 */ /* 0x000ea2000c1e1b00 */
[----:B---3--:R-:W-:-:S06]  /*38d0*/  IMAD.WIDE R10, R3, 0x8, R10 ;  /* 0x00000008030a7825 */ /* 0x008fcc00078e020a */
[----:B------:R-:W3:Y:S01]  /*38e0*/  LDG.E.64 R10, desc[UR18][R10.64] ;  /* 0x000000120a0a7981 */ /* 0x000ee2000c1e1b00 */
[----:B--2---:R-:W-:-:S06]  /*38f0*/  IMAD.WIDE.U32 R8, R0, 0x8, R6 ;  /* 0x0000000800087825 */ /* 0x004fcc00078e0006 */
[----:B------:R-:W2:Y:S01]  /*3900*/  LDG.E.64 R8, desc[UR18][R8.64] ;  /* 0x0000001208087981 */ /* 0x000ea2000c1e1b00 */
[----:B------:R-:W-:Y:S01]  /*3910*/  IMAD.U32 R20, RZ, RZ, UR8 ;  /* 0x00000008ff147e24 */ /* 0x000fe2000f8e00ff */
[----:B------:R-:W-:Y:S01]  /*3920*/  MOV R21, UR9 ;  /* 0x0000000900157c02 */ /* 0x000fe20008000f00 */
[----:B---3--:R-:W-:Y:S01]  /*3930*/  IMAD.WIDE.U32 R12, R0, 0x8, R10 ;  /* 0x00000008000c7825 */ /* 0x008fe200078e000a */
[----:B--2---:R-:W-:-:S07]  /*3940*/  DADD R14, R8, R14 ;  /* 0x00000000080e7229 */ /* 0x004fce000000000e */
[----:B------:R0:W-:Y:S04]  /*3950*/  STG.E.64 desc[UR18][R12.64+0x8], R14 ;  /* 0x0000080e0c007986 */ /* 0x0001e8000c101b12 */
[----:B------:R-:W2:Y:S02]  /*3960*/  LDG.E.64 R16, desc[UR18][R20.64] ;  /* 0x0000001214107981 */ /* 0x000ea4000c1e1b00 */
[----:B--2---:R-:W-:-:S06]  /*3970*/  IMAD.WIDE R16, R3, 0x8, R16 ;  /* 0x0000000803107825 */ /* 0x004fcc00078e0210 */
[----:B------:R-:W2:Y:S02]  /*3980*/  LDG.E.64 R16, desc[UR18][R16.64] ;  /* 0x0000001210107981 */ /* 0x000ea4000c1e1b00 */
[----:B--2---:R-:W-:-:S06]  /*3990*/  IMAD.WIDE.U32 R6, R0, 0x8, R16 ;  /* 0x0000000800067825 */ /* 0x004fcc00078e0010 */
[----:B------:R-:W2:Y:S01]  /*39a0*/  LDG.E.64 R6, desc[UR18][R6.64+0x8] ;  /* 0x0000081206067981 */ /* 0x000ea2000c1e1b00 */
[----:B------:R-:W-:Y:S02]  /*39b0*/  IMAD.U32 R22, RZ, RZ, UR4 ;  /* 0x00000004ff167e24 */ /* 0x000fe4000f8e00ff */
[----:B------:R-:W-:Y:S01]  /*39c0*/  IMAD.U32 R23, RZ, RZ, UR5 ;  /* 0x00000005ff177e24 */ /* 0x000fe2000f8e00ff */
[----:B--2---:R-:W-:-:S14]  /*39d0*/  DSETP.GT.AND P0, PT, R6, 1.5, PT ;  /* 0x3ff800000600742a */ /* 0x004fdc0003f04000 */
[----:B------:R-:W2:Y:S01]  /*39e0*/  @P0 LDG.E.64 R8, desc[UR18][R22.64] ;  /* 0x0000001216080981 */ /* 0x000ea2000c1e1b00 */
[----:B------:R-:W1:Y:S02]  /*39f0*/  @P0 LDC.64 R18, c[0x0][0x398] ;  /* 0x0000e600ff120b82 */ /* 0x000e640000000a00 */
[----:B-1----:R-:W-:-:S04]  /*3a00*/  @P0 IMAD.WIDE R18, R3, 0x8, R18 ;  /* 0x0000000803120825 */ /* 0x002fc800078e0212 */
[----:B--2---:R-:W-:Y:S02]  /*3a10*/  @P0 IMAD.WIDE R10, R3, 0x4, R8 ;  /* 0x00000004030a0825 */ /* 0x004fe400078e0208 */
[----:B------:R-:W2:Y:S04]  /*3a20*/  @P0 LDG.E.64 R8, desc[UR18][R18.64] ;  /* 0x0000001212080981 */ /* 0x000ea8000c1e1b00 */
[----:B------:R-:W2:Y:S01]  /*3a30*/  @P0 LDG.E R11, desc[UR18][R10.64] ;  /* 0x000000120a0b0981 */ /* 0x000ea2000c1e1900 */
[----:B------:R-:W-:Y:S01]  /*3a40*/  UMOV UR14, 0xeb1c432d ;  /* 0xeb1c432d000e7882 */ /* 0x000fe20000000000 */
[----:B------:R-:W-:Y:S02]  /*3a50*/  UMOV UR15, 0x3f1a36e2 ;  /* 0x3f1a36e2000f7882 */ /* 0x000fe40000000000 */
[----:B------:R-:W-:Y:S01]  /*3a60*/  DADD R4, R4, UR14 ;  /* 0x0000000e04047e29 */ /* 0x000fe20008000000 */
[----:B0-----:R-:W-:Y:S01]  /*3a70*/  IMAD.U32 R12, RZ, RZ, UR4 ;  /* 0x00000004ff0c7e24 */ /* 0x001fe2000f8e00ff */
[----:B------:R-:W0:Y:S01]  /*3a80*/  LDCU UR14, c[0x0][0x3bc] ;  /* 0x00007780ff0e77ac */ /* 0x000e220008000800 */
[----:B------:R-:W-:-:S02]  /*3a90*/  IMAD.U32 R13, RZ, RZ, UR5 ;  /* 0x00000005ff0d7e24 */ /* 0x000fc4000f8e00ff */
[----:B--2---:R-:W-:-:S05]  /*3aa0*/  @P0 IMAD.WIDE R8, R11, 0x8, R8 ;  /* 0x000000080b080825 */ /* 0x004fca00078e0208 */
[----:B------:R1:W-:Y:S04]  /*3ab0*/  @P0 STG.E.64 desc[UR18][R8.64], R4 ;  /* 0x0000000408000986 */ /* 0x0003e8000c101b12 */
[----:B------:R-:W2:Y:S02]  /*3ac0*/  @P0 LDG.E.64 R6, desc[UR18][R12.64] ;  /* 0x000000120c060981 */ /* 0x000ea4000c1e1b00 */
[----:B--2---:R-:W-:-:S05]  /*3ad0*/  @P0 IMAD.WIDE R6, R3, 0x4, R6 ;  /* 0x0000000403060825 */ /* 0x004fca00078e0206 */
[----:B------:R-:W2:Y:S01]  /*3ae0*/  @P0 LDG.E R2, desc[UR18][R6.64] ;  /* 0x0000001206020981 */ /* 0x000ea2000c1e1900 */
[----:B------:R-:W-:Y:S02]  /*3af0*/  VIADD R0, R0, 0x1 ;  /* 0x0000000100007836 */ /* 0x000fe40000000000 */
[----:B--2---:R-:W-:-:S05]  /*3b00*/  @P0 VIADD R11, R2, 0x1 ;  /* 0x00000001020b0836 */ /* 0x004fca0000000000 */
[----:B------:R1:W-:Y:S01]  /*3b10*/  @P0 STG.E desc[UR18][R6.64], R11 ;  /* 0x0000000b06000986 */ /* 0x0003e2000c101912 */
[----:B0-----:R-:W-:-:S13]  /*3b20*/  ISETP.NE.AND P0, PT, R0, UR14, PT ;  /* 0x0000000e00007c0c */ /* 0x001fda000bf05270 */
[----:B-1----:R-:W-:Y:S05]  /*3b30*/  @P0 BRA `(.L_x_53) ;  /* 0xffffffd400e40947 */ /* 0x002fea000383ffff */
[----:B------:R-:W0:Y:S08]  /*3b40*/  LDC R7, c[0x0][0x3c0] ;  /* 0x0000f000ff077b82 */ /* 0x000e300000000800 */
[----:B------:R-:W0:Y:S02]  /*3b50*/  LDC.64 R4, c[0x0][0x3b0] ;  /* 0x0000ec00ff047b82 */ /* 0x000e240000000a00 */
[----:B0-----:R-:W-:-:S06]  /*3b60*/  IMAD.WIDE R4, R7, 0x4, R4 ;  /* 0x0000000407047825 */ /* 0x001fcc00078e0204 */
[----:B------:R-:W2:Y:S01]  /*3b70*/  LDG.E R4, desc[UR18][R4.64] ;  /* 0x0000001204047981 */ /* 0x000ea2000c1e1900 */
[----:B------:R-:W0:Y:S01]  /*3b80*/  LDCU UR14, c[0x0][0x360] ;  /* 0x00006c00ff0e77ac */ /* 0x000e220008000800 */
[----:B------:R-:W0:Y:S02]  /*3b90*/  LDC R0, c[0x0][0x370] ;  /* 0x0000dc00ff007b82 */ /* 0x000e240000000800 */
[----:B0-----:R-:W-:-:S05]  /*3ba0*/  IMAD R3, R0, UR14, R3 ;  /* 0x0000000e00037c24 */ /* 0x001fca000f8e0203 */
[----:B--2---:R-:W-:-:S13]  /*3bb0*/  ISETP.GE.AND P0, PT, R3, R4, PT ;  /* 0x000000040300720c */ /* 0x004fda0003f06270 */
[----:B------:R-:W-:Y:S05]  /*3bc0*/  @!P0 BRA `(.L_x_54) ;  /* 0xffffffd400b88947 */ /* 0x000fea000383ffff */
[----:B------:R-:W-:Y:S05]  /*3bd0*/  EXIT ;  /* 0x000000000000794d */ /* 0x000fea0003800000 */
.L_x_55:
[----:B------:R-:W-:-:S00]  /*3be0*/  BRA `(.L_x_55) ;  /* 0xfffffffc00fc7947 */ /* 0x000fc0000383ffff */
[----:B------:R-:W-:-:S00]  /*3bf0*/  NOP ;  /* 0x0000000000007918 */ /* 0x000fc00000000000 */
        /* <DEDUP_REMOVED lines=8> */
.L_x_56:


//--------------------- .nv.shared.reserved.0     --------------------------
	.section	.nv.shared.reserved.0,"aw",@nobits
	.weak		__nv_reservedSMEM_offset_0_alias
	.size		__nv_reservedSMEM_offset_0_alias, 0, 64
	.other		__nv_reservedSMEM_offset_0_alias,@"STO_CUDA_RESERVED_SHARED STV_DEFAULT"
__nv_reservedSMEM_offset_0_alias:
	.zero		0
	.zero		64


//--------------------- .nv.constant0._Z15par_c_main_loopPPPdS1_S1_S0_PPiS1_S2_iii --------------------------
	.section	.nv.constant0._Z15par_c_main_loopPPPdS1_S1_S0_PPiS1_S2_iii,"a",@progbits
	.sectionflags	@""
	.align	4
.nv.constant0._Z15par_c_main_loopPPPdS1_S1_S0_PPiS1_S2_iii:
	.zero		964


//--------------------- SYMBOLS --------------------------

	.type		.nv.reservedSmem.offset0,@object
	.size		.nv.reservedSmem.offset0,0x4
